	.target	sm_100

	.elftype	@"ET_EXEC"


//--------------------- .note.nv.tkinfo           --------------------------
	.section	.note.nv.tkinfo,"",@"SHT_NOTE"
	.sectionflags	@"SHF_NOTE_NV_TKINFO"
	.tkinfo
        /*0018*/ 	.word	0x00000081
        /*0030*/ 	.string	""
        /*0030*/ 	.string	"ptxas"
        /*0030*/ 	.string	"Cuda compilation tools, release 12.9, V12.9.86"
        /*0030*/ 	.string	"Build cuda_12.9.r12.9/compiler.36037853_0"
        /*0030*/ 	.string	"-regUsageLevel 10 -arch sm_100f -m 64 "



//--------------------- .note.nv.cuver            --------------------------
	.section	.note.nv.cuver,"",@"SHT_NOTE"
	.sectionflags	@"SHF_NOTE_NV_CUVER"
        /*0018*/ 	.short	0x0001
        /*001a*/ 	.short	0x0064
        /*001c*/ 	.short	0x0001
        /*001e*/ 	.short	0x0000
        /*0020*/ 	.short	0x0001
        /*0022*/ 	.short	0x0000


//--------------------- .nv.info                  --------------------------
	.section	.nv.info,"",@"SHT_CUDA_INFO"
	.align	4


	//----- nvinfo : EIATTR_REGCOUNT
	.align		4
        /*0000*/ 	.byte	0x04, 0x2f
        /*0002*/ 	.short	(.L_15 - .L_14)
	.align		4
.L_14:
        /*0004*/ 	.word	index@(_ZN9deep_gemm24sm100_fp8_gemm_1d1d_implILN4cute4UMMA5MajorE0ELS3_0ELj0ELj7168ELj2048ELj128ELj224ELj128ELj1ELj128ELj128ELj64ELj4ELj128ELj128ELj1ELb0ELj150ELNS_8GemmTypeE0ELb0EN7cutlass10bfloat16_tENS_16EpilogueIdentityEEEvPijjj14CUtensorMap_stS9_S9_S9_S9_)
        /*0008*/ 	.word	0x00000038


	//----- nvinfo : EIATTR_FRAME_SIZE
	.align		4
.L_15:
        /*000c*/ 	.byte	0x04, 0x11
        /*000e*/ 	.short	(.L_17 - .L_16)
	.align		4
.L_16:
        /*0010*/ 	.word	index@($__internal_3_$__cuda_sm20_div_u16)
        /*0014*/ 	.word	0x00000000


	//----- nvinfo : EIATTR_FRAME_SIZE
	.align		4
.L_17:
        /*0018*/ 	.byte	0x04, 0x11
        /*001a*/ 	.short	(.L_19 - .L_18)
	.align		4
.L_18:
        /*001c*/ 	.word	index@($__internal_2_$__cuda_sm10x_tcgen05_guardrail_trap_unallocated_columns_being_dealloced)
        /*0020*/ 	.word	0x00000000


	//----- nvinfo : EIATTR_FRAME_SIZE
	.align		4
.L_19:
        /*0024*/ 	.byte	0x04, 0x11
        /*0026*/ 	.short	(.L_21 - .L_20)
	.align		4
.L_20:
        /*0028*/ 	.word	index@($__internal_1_$__cuda_sm10x_tcgen05_guardrail_trap_phase_invalid_during_alloc)
        /*002c*/ 	.word	0x00000000


	//----- nvinfo : EIATTR_FRAME_SIZE
	.align		4
.L_21:
        /*0030*/ 	.byte	0x04, 0x11
        /*0032*/ 	.short	(.L_23 - .L_22)
	.align		4
.L_22:
        /*0034*/ 	.word	index@($__internal_0_$__cuda_sm10x_tcgen05_guardrail_trap_col_being_dealloced_not_returned_by_alloc)
        /*0038*/ 	.word	0x00000000


	//----- nvinfo : EIATTR_FRAME_SIZE
	.align		4
.L_23:
        /*003c*/ 	.byte	0x04, 0x11
        /*003e*/ 	.short	(.L_25 - .L_24)
	.align		4
.L_24:
        /*0040*/ 	.word	index@(_ZN9deep_gemm24sm100_fp8_gemm_1d1d_implILN4cute4UMMA5MajorE0ELS3_0ELj0ELj7168ELj2048ELj128ELj224ELj128ELj1ELj128ELj128ELj64ELj4ELj128ELj128ELj1ELb0ELj150ELNS_8GemmTypeE0ELb0EN7cutlass10bfloat16_tENS_16EpilogueIdentityEEEvPijjj14CUtensorMap_stS9_S9_S9_S9_)
        /*0044*/ 	.word	0x00000000


	//----- nvinfo : EIATTR_MIN_STACK_SIZE
	.align		4
.L_25:
        /*0048*/ 	.byte	0x04, 0x12
        /*004a*/ 	.short	(.L_27 - .L_26)
	.align		4
.L_26:
        /*004c*/ 	.word	index@(_ZN9deep_gemm24sm100_fp8_gemm_1d1d_implILN4cute4UMMA5MajorE0ELS3_0ELj0ELj7168ELj2048ELj128ELj224ELj128ELj1ELj128ELj128ELj64ELj4ELj128ELj128ELj1ELb0ELj150ELNS_8GemmTypeE0ELb0EN7cutlass10bfloat16_tENS_16EpilogueIdentityEEEvPijjj14CUtensorMap_stS9_S9_S9_S9_)
        /*0050*/ 	.word	0x00000000
.L_27:


//--------------------- .nv.info._ZN9deep_gemm24sm100_fp8_gemm_1d1d_implILN4cute4UMMA5MajorE0ELS3_0ELj0ELj7168ELj2048ELj128ELj224ELj128ELj1ELj128ELj128ELj64ELj4ELj128ELj128ELj1ELb0ELj150ELNS_8GemmTypeE0ELb0EN7cutlass10bfloat16_tENS_16EpilogueIdentityEEEvPijjj14CUtensorMap_stS9_S9_S9_S9_ --------------------------
	.section	.nv.info._ZN9deep_gemm24sm100_fp8_gemm_1d1d_implILN4cute4UMMA5MajorE0ELS3_0ELj0ELj7168ELj2048ELj128ELj224ELj128ELj1ELj128ELj128ELj64ELj4ELj128ELj128ELj1ELb0ELj150ELNS_8GemmTypeE0ELb0EN7cutlass10bfloat16_tENS_16EpilogueIdentityEEEvPijjj14CUtensorMap_stS9_S9_S9_S9_,"",@"SHT_CUDA_INFO"
	.sectionflags	@""
	.align	4


	//----- nvinfo : EIATTR_CUDA_API_VERSION
	.align		4
        /*0000*/ 	.byte	0x04, 0x37
        /*0002*/ 	.short	(.L_29 - .L_28)
.L_28:
        /*0004*/ 	.word	0x00000081


	//----- nvinfo : EIATTR_KPARAM_INFO
	.align		4
.L_29:
        /*0008*/ 	.byte	0x04, 0x17
        /*000a*/ 	.short	(.L_31 - .L_30)
.L_30:
        /*000c*/ 	.word	0x00000000
        /*0010*/ 	.short	0x0008
        /*0012*/ 	.short	0x0240
        /*0014*/ 	.byte	0x00, 0xf0, 0x01, 0x02


	//----- nvinfo : EIATTR_KPARAM_INFO
	.align		4
.L_31:
        /*0018*/ 	.byte	0x04, 0x17
        /*001a*/ 	.short	(.L_33 - .L_32)
.L_32:
        /*001c*/ 	.word	0x00000000
        /*0020*/ 	.short	0x0007
        /*0022*/ 	.short	0x01c0
        /*0024*/ 	.byte	0x00, 0xf0, 0x01, 0x02


	//----- nvinfo : EIATTR_KPARAM_INFO
	.align		4
.L_33:
        /*0028*/ 	.byte	0x04, 0x17
        /*002a*/ 	.short	(.L_35 - .L_34)
.L_34:
        /*002c*/ 	.word	0x00000000
        /*0030*/ 	.short	0x0006
        /*0032*/ 	.short	0x0140
        /*0034*/ 	.byte	0x00, 0xf0, 0x01, 0x02


	//----- nvinfo : EIATTR_KPARAM_INFO
	.align		4
.L_35:
        /*0038*/ 	.byte	0x04, 0x17
        /*003a*/ 	.short	(.L_37 - .L_36)
.L_36:
        /*003c*/ 	.word	0x00000000
        /*0040*/ 	.short	0x0005
        /*0042*/ 	.short	0x00c0
        /*0044*/ 	.byte	0x00, 0xf0, 0x01, 0x02


	//----- nvinfo : EIATTR_KPARAM_INFO
	.align		4
.L_37:
        /*0048*/ 	.byte	0x04, 0x17
        /*004a*/ 	.short	(.L_39 - .L_38)
.L_38:
        /*004c*/ 	.word	0x00000000
        /*0050*/ 	.short	0x0004
        /*0052*/ 	.short	0x0040
        /*0054*/ 	.byte	0x00, 0xf0, 0x01, 0x02


	//----- nvinfo : EIATTR_KPARAM_INFO
	.align		4
.L_39:
        /*0058*/ 	.byte	0x04, 0x17
        /*005a*/ 	.short	(.L_41 - .L_40)
.L_40:
        /*005c*/ 	.word	0x00000000
        /*0060*/ 	.short	0x0003
        /*0062*/ 	.short	0x0010
        /*0064*/ 	.byte	0x00, 0xf0, 0x11, 0x00


	//----- nvinfo : EIATTR_KPARAM_INFO
	.align		4
.L_41:
        /*0068*/ 	.byte	0x04, 0x17
        /*006a*/ 	.short	(.L_43 - .L_42)
.L_42:
        /*006c*/ 	.word	0x00000000
        /*0070*/ 	.short	0x0002
        /*0072*/ 	.short	0x000c
        /*0074*/ 	.byte	0x00, 0xf0, 0x11, 0x00


	//----- nvinfo : EIATTR_KPARAM_INFO
	.align		4
.L_43:
        /*0078*/ 	.byte	0x04, 0x17
        /*007a*/ 	.short	(.L_45 - .L_44)
.L_44:
        /*007c*/ 	.word	0x00000000
        /*0080*/ 	.short	0x0001
        /*0082*/ 	.short	0x0008
        /*0084*/ 	.byte	0x00, 0xf0, 0x11, 0x00


	//----- nvinfo : EIATTR_KPARAM_INFO
	.align		4
.L_45:
        /*0088*/ 	.byte	0x04, 0x17
        /*008a*/ 	.short	(.L_47 - .L_46)
.L_46:
        /*008c*/ 	.word	0x00000000
        /*0090*/ 	.short	0x0000
        /*0092*/ 	.short	0x0000
        /*0094*/ 	.byte	0x00, 0xf5, 0x21, 0x00


	//----- nvinfo : EIATTR_AT_ENTRY_FRAGMENTS
	.align		4
.L_47:
        /*0098*/ 	.byte	0x04, 0x4f
        /*009a*/ 	.short	(.L_49 - .L_48)


	//   ....[0]....
.L_48:
        /*009c*/ 	.word	0x00000004


	//----- nvinfo : EIATTR_RESERVED_SMEM_USED
	.align		4
.L_49:
        /*00a0*/ 	.byte	0x01, 0x41
	.zero		2


	//----- nvinfo : EIATTR_SPARSE_MMA_MASK
	.align		4
        /*00a4*/ 	.byte	0x03, 0x50
        /*00a6*/ 	.short	0x0000


	//----- nvinfo : EIATTR_TCGEN05_1CTA_USED
	.align		4
        /*00a8*/ 	.byte	0x01, 0x51
	.zero		2


	//----- nvinfo : EIATTR_MAXREG_COUNT
	.align		4
        /*00ac*/ 	.byte	0x03, 0x1b
        /*00ae*/ 	.short	0x00ff


	//----- nvinfo : EIATTR_NUM_BARRIERS
	.align		4
        /*00b0*/ 	.byte	0x02, 0x4c
        /*00b2*/ 	.byte	0x09
	.zero		1


	//----- nvinfo : EIATTR_INT_WARP_WIDE_INSTR_OFFSETS
	.align		4
        /*00b4*/ 	.byte	0x04, 0x31
        /*00b6*/ 	.short	(.L_51 - .L_50)


	//   ....[0]....
.L_50:
        /*00b8*/ 	.word	0x00005060


	//   ....[1]....
        /*00bc*/ 	.word	0x00005080


	//----- nvinfo : EIATTR_COOP_GROUP_MASK_REGIDS
	.align		4
.L_51:
        /*00c0*/ 	.byte	0x04, 0x29
        /*00c2*/ 	.short	(.L_53 - .L_52)


	//   ....[0]....
.L_52:
        /*00c4*/ 	.word	0xffffffff


	//   ....[1]....
        /*00c8*/ 	.word	0xffffffff


	//   ....[2]....
        /*00cc*/ 	.word	0xffffffff


	//   ....[3]....
        /*00d0*/ 	.word	0xffffffff


	//   ....[4]....
        /*00d4*/ 	.word	0xffffffff


	//   ....[5]....
        /*00d8*/ 	.word	0xffffffff


	//   ....[6]....
        /*00dc*/ 	.word	0xffffffff


	//   ....[7]....
        /*00e0*/ 	.word	0xffffffff


	//   ....[8]....
        /*00e4*/ 	.word	0xffffffff


	//   ....[9]....
        /*00e8*/ 	.word	0xffffffff


	//   ....[10]....
        /*00ec*/ 	.word	0xffffffff


	//   ....[11]....
        /*00f0*/ 	.word	0xffffffff


	//   ....[12]....
        /*00f4*/ 	.word	0xffffffff


	//   ....[13]....
        /*00f8*/ 	.word	0xffffffff


	//----- nvinfo : EIATTR_COOP_GROUP_INSTR_OFFSETS
	.align		4
.L_53:
        /*00fc*/ 	.byte	0x04, 0x28
        /*00fe*/ 	.short	(.L_55 - .L_54)


	//   ....[0]....
.L_54:
        /*0100*/ 	.word	0x00000030


	//   ....[1]....
        /*0104*/ 	.word	0x00000470


	//   ....[2]....
        /*0108*/ 	.word	0x00000730


	//   ....[3]....
        /*010c*/ 	.word	0x00000b70


	//   ....[4]....
        /*0110*/ 	.word	0x00000c20


	//   ....[5]....
        /*0114*/ 	.word	0x00000cd0


	//   ....[6]....
        /*0118*/ 	.word	0x000012f0


	//   ....[7]....
        /*011c*/ 	.word	0x00001310


	//   ....[8]....
        /*0120*/ 	.word	0x00001330


	//   ....[9]....
        /*0124*/ 	.word	0x00001580


	//   ....[10]....
        /*0128*/ 	.word	0x000015b0


	//   ....[11]....
        /*012c*/ 	.word	0x000015d0


	//   ....[12]....
        /*0130*/ 	.word	0x00004f80


	//   ....[13]....
        /*0134*/ 	.word	0x00005140


	//----- nvinfo : EIATTR_VRC_CTA_INIT_COUNT
	.align		4
.L_55:
        /*0138*/ 	.byte	0x02, 0x4a
        /*013a*/ 	.byte	0x80
	.zero		1


	//----- nvinfo : EIATTR_MBARRIER_INSTR_OFFSETS
	.align		4
        /*013c*/ 	.byte	0x04, 0x39
        /*013e*/ 	.short	(.L_57 - .L_56)


	//   ....[0]....
.L_56:
        /*0140*/ 	.word	0x00000330
        /*0144*/ 	.word	0x000000ff
        /*0148*/ 	.word	0x00031800
        /*014c*/ 	.short	0x0100
        /*014e*/ 	.byte	0x05
	.zero		1


	//   ....[1]....
        /*0150*/ 	.word	0x00000340
        /*0154*/ 	.word	0x000000ff
        /*0158*/ 	.word	0x00031820
        /*015c*/ 	.short	0x0100
        /*015e*/ 	.byte	0x05
	.zero		1


	//   ....[2]....
        /*0160*/ 	.word	0x00000350
        /*0164*/ 	.word	0x000000ff
        /*0168*/ 	.word	0x00031840
        /*016c*/ 	.short	0x0100
        /*016e*/ 	.byte	0x05
	.zero		1


	//   ....[3]....
        /*0170*/ 	.word	0x00000360
        /*0174*/ 	.word	0x000000ff
        /*0178*/ 	.word	0x00031808
        /*017c*/ 	.short	0x0100
        /*017e*/ 	.byte	0x05
	.zero		1


	//   ....[4]....
        /*0180*/ 	.word	0x00000370
        /*0184*/ 	.word	0x000000ff
        /*0188*/ 	.word	0x00031828
        /*018c*/ 	.short	0x0100
        /*018e*/ 	.byte	0x05
	.zero		1


	//   ....[5]....
        /*0190*/ 	.word	0x00000380
        /*0194*/ 	.word	0x000000ff
        /*0198*/ 	.word	0x00031848
        /*019c*/ 	.short	0x0100
        /*019e*/ 	.byte	0x05
	.zero		1


	//   ....[6]....
        /*01a0*/ 	.word	0x00000390
        /*01a4*/ 	.word	0x000000ff
        /*01a8*/ 	.word	0x00031810
        /*01ac*/ 	.short	0x0100
        /*01ae*/ 	.byte	0x05
	.zero		1


	//   ....[7]....
        /*01b0*/ 	.word	0x000003a0
        /*01b4*/ 	.word	0x000000ff
        /*01b8*/ 	.word	0x00031830
        /*01bc*/ 	.short	0x0100
        /*01be*/ 	.byte	0x05
	.zero		1


	//   ....[8]....
        /*01c0*/ 	.word	0x000003b0
        /*01c4*/ 	.word	0x000000ff
        /*01c8*/ 	.word	0x00031850
        /*01cc*/ 	.short	0x0100
        /*01ce*/ 	.byte	0x05
	.zero		1


	//   ....[9]....
        /*01d0*/ 	.word	0x000003c0
        /*01d4*/ 	.word	0x000000ff
        /*01d8*/ 	.word	0x00031818
        /*01dc*/ 	.short	0x0100
        /*01de*/ 	.byte	0x05
	.zero		1


	//   ....[10]....
        /*01e0*/ 	.word	0x000003d0
        /*01e4*/ 	.word	0x000000ff
        /*01e8*/ 	.word	0x00031838
        /*01ec*/ 	.short	0x0100
        /*01ee*/ 	.byte	0x05
	.zero		1


	//   ....[11]....
        /*01f0*/ 	.word	0x000003e0
        /*01f4*/ 	.word	0x000000ff
        /*01f8*/ 	.word	0x00031858
        /*01fc*/ 	.short	0x0100
        /*01fe*/ 	.byte	0x05
	.zero		1


	//   ....[12]....
        /*0200*/ 	.word	0x000003f0
        /*0204*/ 	.word	0x000000ff
        /*0208*/ 	.word	0x00031860
        /*020c*/ 	.short	0x0100
        /*020e*/ 	.byte	0x05
	.zero		1


	//   ....[13]....
        /*0210*/ 	.word	0x00000400
        /*0214*/ 	.word	0x000000ff
        /*0218*/ 	.word	0x00031870
        /*021c*/ 	.short	0x0100
        /*021e*/ 	.byte	0x05
	.zero		1


	//   ....[14]....
        /*0220*/ 	.word	0x00000410
        /*0224*/ 	.word	0x000000ff
        /*0228*/ 	.word	0x00031868
        /*022c*/ 	.short	0x0100
        /*022e*/ 	.byte	0x05
	.zero		1


	//   ....[15]....
        /*0230*/ 	.word	0x00000420
        /*0234*/ 	.word	0x000000ff
        /*0238*/ 	.word	0x00031878
        /*023c*/ 	.short	0x0100
        /*023e*/ 	.byte	0x05
	.zero		1


	//   ....[16]....
        /*0240*/ 	.word	0x00000a20
        /*0244*/ 	.word	0x00000002
        /*0248*/ 	.word	0x00031800
        /*024c*/ 	.short	0x010a
        /*024e*/ 	.byte	0xff
	.zero		1


	//   ....[17]....
        /*0250*/ 	.word	0x00000db0
        /*0254*/ 	.word	0x00000002
        /*0258*/ 	.word	0x00000000
        /*025c*/ 	.short	0x0101
        /*025e*/ 	.byte	0xff
	.zero		1


	//   ....[18]....
        /*0260*/ 	.word	0x000010e0
        /*0264*/ 	.word	0x00000000
        /*0268*/ 	.word	0x00031870
        /*026c*/ 	.short	0x010a
        /*026e*/ 	.byte	0x08
	.zero		1


	//   ....[19]....
        /*0270*/ 	.word	0x00001180
        /*0274*/ 	.word	0x000000ff
        /*0278*/ 	.word	0x00031840
        /*027c*/ 	.short	0x010a
        /*027e*/ 	.byte	0x0d
	.zero		1


	//   ....[20]....
        /*0280*/ 	.word	0x00001550
        /*0284*/ 	.word	0x000000ff
        /*0288*/ 	.word	0x00031840
        /*028c*/ 	.short	0x010a
        /*028e*/ 	.byte	0x09
	.zero		1


	//   ....[21]....
        /*0290*/ 	.word	0x00001ab0
        /*0294*/ 	.word	0x00000000
        /*0298*/ 	.word	0x00031820
        /*029c*/ 	.short	0x010a
        /*029e*/ 	.byte	0xff
	.zero		1


	//   ....[22]....
        /*02a0*/ 	.word	0x00001e50
        /*02a4*/ 	.word	0x00000000
        /*02a8*/ 	.word	0x00031828
        /*02ac*/ 	.short	0x010a
        /*02ae*/ 	.byte	0xff
	.zero		1


	//   ....[23]....
        /*02b0*/ 	.word	0x00001fc0
        /*02b4*/ 	.word	0x00000000
        /*02b8*/ 	.word	0x00031830
        /*02bc*/ 	.short	0x010a
        /*02be*/ 	.byte	0xff
	.zero		1


	//   ....[24]....
        /*02c0*/ 	.word	0x00002120
        /*02c4*/ 	.word	0x00000000
        /*02c8*/ 	.word	0x00031838
        /*02cc*/ 	.short	0x010a
        /*02ce*/ 	.byte	0xff
	.zero		1


	//   ....[25]....
        /*02d0*/ 	.word	0x00002250
        /*02d4*/ 	.word	0x00000000
        /*02d8*/ 	.word	0x00031820
        /*02dc*/ 	.short	0x010a
        /*02de*/ 	.byte	0xff
	.zero		1


	//   ....[26]....
        /*02e0*/ 	.word	0x00002460
        /*02e4*/ 	.word	0x00000000
        /*02e8*/ 	.word	0x00031828
        /*02ec*/ 	.short	0x010a
        /*02ee*/ 	.byte	0xff
	.zero		1


	//   ....[27]....
        /*02f0*/ 	.word	0x00002590
        /*02f4*/ 	.word	0x00000000
        /*02f8*/ 	.word	0x00031830
        /*02fc*/ 	.short	0x010a
        /*02fe*/ 	.byte	0xff
	.zero		1


	//   ....[28]....
        /*0300*/ 	.word	0x000026c0
        /*0304*/ 	.word	0x00000000
        /*0308*/ 	.word	0x00031838
        /*030c*/ 	.short	0x010a
        /*030e*/ 	.byte	0xff
	.zero		1


	//   ....[29]....
        /*0310*/ 	.word	0x000027f0
        /*0314*/ 	.word	0x00000000
        /*0318*/ 	.word	0x00031820
        /*031c*/ 	.short	0x010a
        /*031e*/ 	.byte	0xff
	.zero		1


	//   ....[30]....
        /*0320*/ 	.word	0x00002a00
        /*0324*/ 	.word	0x00000000
        /*0328*/ 	.word	0x00031828
        /*032c*/ 	.short	0x010a
        /*032e*/ 	.byte	0xff
	.zero		1


	//   ....[31]....
        /*0330*/ 	.word	0x00002b30
        /*0334*/ 	.word	0x00000000
        /*0338*/ 	.word	0x00031830
        /*033c*/ 	.short	0x010a
        /*033e*/ 	.byte	0xff
	.zero		1


	//   ....[32]....
        /*0340*/ 	.word	0x00002c60
        /*0344*/ 	.word	0x00000000
        /*0348*/ 	.word	0x00031838
        /*034c*/ 	.short	0x010a
        /*034e*/ 	.byte	0xff
	.zero		1


	//   ....[33]....
        /*0350*/ 	.word	0x00002d90
        /*0354*/ 	.word	0x00000000
        /*0358*/ 	.word	0x00031820
        /*035c*/ 	.short	0x010a
        /*035e*/ 	.byte	0xff
	.zero		1


	//   ....[34]....
        /*0360*/ 	.word	0x00002fa0
        /*0364*/ 	.word	0x00000000
        /*0368*/ 	.word	0x00031828
        /*036c*/ 	.short	0x010a
        /*036e*/ 	.byte	0xff
	.zero		1


	//   ....[35]....
        /*0370*/ 	.word	0x000030d0
        /*0374*/ 	.word	0x00000000
        /*0378*/ 	.word	0x00031830
        /*037c*/ 	.short	0x010a
        /*037e*/ 	.byte	0xff
	.zero		1


	//   ....[36]....
        /*0380*/ 	.word	0x00003200
        /*0384*/ 	.word	0x00000000
        /*0388*/ 	.word	0x00031838
        /*038c*/ 	.short	0x010a
        /*038e*/ 	.byte	0xff
	.zero		1


	//   ....[37]....
        /*0390*/ 	.word	0x00003680
        /*0394*/ 	.word	0x00000002
        /*0398*/ 	.word	0x00031860
        /*039c*/ 	.short	0x010a
        /*039e*/ 	.byte	0xff
	.zero		1


	//   ....[38]....
        /*03a0*/ 	.word	0x00004e00
        /*03a4*/ 	.word	0x00000002
        /*03a8*/ 	.word	0x00000000
        /*03ac*/ 	.short	0x0101
        /*03ae*/ 	.byte	0xff
	.zero		1


	//   ....[39]....
        /*03b0*/ 	.word	0x00005170
        /*03b4*/ 	.word	0x00000002
        /*03b8*/ 	.word	0x00031800
        /*03bc*/ 	.short	0x010a
        /*03be*/ 	.byte	0xff
	.zero		1


	//   ....[40]....
        /*03c0*/ 	.word	0x000051f0
        /*03c4*/ 	.word	0x00000000
        /*03c8*/ 	.word	0x00031870
        /*03cc*/ 	.short	0x010a
        /*03ce*/ 	.byte	0xff
	.zero		1


	//   ....[41]....
        /*03d0*/ 	.word	0x00005260
        /*03d4*/ 	.word	0x00000002
        /*03d8*/ 	.word	0x00031840
        /*03dc*/ 	.short	0x010a
        /*03de*/ 	.byte	0xff
	.zero		1


	//   ....[42]....
        /*03e0*/ 	.word	0x000052d0
        /*03e4*/ 	.word	0x00000000
        /*03e8*/ 	.word	0x00031840
        /*03ec*/ 	.short	0x010a
        /*03ee*/ 	.byte	0xff
	.zero		1


	//   ....[43]....
        /*03f0*/ 	.word	0x00005340
        /*03f4*/ 	.word	0x00000000
        /*03f8*/ 	.word	0x00031820
        /*03fc*/ 	.short	0x010a
        /*03fe*/ 	.byte	0xff
	.zero		1


	//   ....[44]....
        /*0400*/ 	.word	0x000053b0
        /*0404*/ 	.word	0x00000000
        /*0408*/ 	.word	0x00031828
        /*040c*/ 	.short	0x010a
        /*040e*/ 	.byte	0xff
	.zero		1


	//   ....[45]....
        /*0410*/ 	.word	0x00005420
        /*0414*/ 	.word	0x00000000
        /*0418*/ 	.word	0x00031830
        /*041c*/ 	.short	0x010a
        /*041e*/ 	.byte	0xff
	.zero		1


	//   ....[46]....
        /*0420*/ 	.word	0x00005490
        /*0424*/ 	.word	0x00000000
        /*0428*/ 	.word	0x00031838
        /*042c*/ 	.short	0x010a
        /*042e*/ 	.byte	0xff
	.zero		1


	//   ....[47]....
        /*0430*/ 	.word	0x000054e0
        /*0434*/ 	.word	0x00000000
        /*0438*/ 	.word	0x00031820
        /*043c*/ 	.short	0x010a
        /*043e*/ 	.byte	0xff
	.zero		1


	//   ....[48]....
        /*0440*/ 	.word	0x00005530
        /*0444*/ 	.word	0x00000000
        /*0448*/ 	.word	0x00031828
        /*044c*/ 	.short	0x010a
        /*044e*/ 	.byte	0xff
	.zero		1


	//   ....[49]....
        /*0450*/ 	.word	0x00005580
        /*0454*/ 	.word	0x00000000
        /*0458*/ 	.word	0x00031830
        /*045c*/ 	.short	0x010a
        /*045e*/ 	.byte	0xff
	.zero		1


	//   ....[50]....
        /*0460*/ 	.word	0x000055d0
        /*0464*/ 	.word	0x00000000
        /*0468*/ 	.word	0x00031838
        /*046c*/ 	.short	0x010a
        /*046e*/ 	.byte	0xff
	.zero		1


	//   ....[51]....
        /*0470*/ 	.word	0x00005640
        /*0474*/ 	.word	0x00000000
        /*0478*/ 	.word	0x00031820
        /*047c*/ 	.short	0x010a
        /*047e*/ 	.byte	0xff
	.zero		1


	//   ....[52]....
        /*0480*/ 	.word	0x000056b0
        /*0484*/ 	.word	0x00000000
        /*0488*/ 	.word	0x00031828
        /*048c*/ 	.short	0x010a
        /*048e*/ 	.byte	0xff
	.zero		1


	//   ....[53]....
        /*0490*/ 	.word	0x00005720
        /*0494*/ 	.word	0x00000000
        /*0498*/ 	.word	0x00031830
        /*049c*/ 	.short	0x010a
        /*049e*/ 	.byte	0xff
	.zero		1


	//   ....[54]....
        /*04a0*/ 	.word	0x00005790
        /*04a4*/ 	.word	0x00000000
        /*04a8*/ 	.word	0x00031838
        /*04ac*/ 	.short	0x010a
        /*04ae*/ 	.byte	0xff
	.zero		1


	//   ....[55]....
        /*04b0*/ 	.word	0x000057e0
        /*04b4*/ 	.word	0x00000000
        /*04b8*/ 	.word	0x00031820
        /*04bc*/ 	.short	0x010a
        /*04be*/ 	.byte	0xff
	.zero		1


	//   ....[56]....
        /*04c0*/ 	.word	0x00005830
        /*04c4*/ 	.word	0x00000000
        /*04c8*/ 	.word	0x00031828
        /*04cc*/ 	.short	0x010a
        /*04ce*/ 	.byte	0xff
	.zero		1


	//   ....[57]....
        /*04d0*/ 	.word	0x00005880
        /*04d4*/ 	.word	0x00000000
        /*04d8*/ 	.word	0x00031830
        /*04dc*/ 	.short	0x010a
        /*04de*/ 	.byte	0xff
	.zero		1


	//   ....[58]....
        /*04e0*/ 	.word	0x000058d0
        /*04e4*/ 	.word	0x00000000
        /*04e8*/ 	.word	0x00031838
        /*04ec*/ 	.short	0x010a
        /*04ee*/ 	.byte	0xff
	.zero		1


	//   ....[59]....
        /*04f0*/ 	.word	0x00005930
        /*04f4*/ 	.word	0x00000002
        /*04f8*/ 	.word	0x00031860
        /*04fc*/ 	.short	0x010a
        /*04fe*/ 	.byte	0xff
	.zero		1


	//----- nvinfo : EIATTR_NUM_MBARRIERS
	.align		4
.L_57:
        /*0500*/ 	.byte	0x03, 0x38
        /*0502*/ 	.short	0x0010


	//----- nvinfo : EIATTR_EXIT_INSTR_OFFSETS
	.align		4
        /*0504*/ 	.byte	0x04, 0x1c
        /*0506*/ 	.short	(.L_59 - .L_58)


	//   ....[0]....
.L_58:
        /*0508*/ 	.word	0x00000830


	//   ....[1]....
        /*050c*/ 	.word	0x00000e10


	//   ....[2]....
        /*0510*/ 	.word	0x00000ef0


	//   ....[3]....
        /*0514*/ 	.word	0x000018d0


	//   ....[4]....
        /*0518*/ 	.word	0x00001940


	//   ....[5]....
        /*051c*/ 	.word	0x00003350


	//   ....[6]....
        /*0520*/ 	.word	0x000033b0


	//   ....[7]....
        /*0524*/ 	.word	0x00004f60


	//   ....[8]....
        /*0528*/ 	.word	0x00005150


	//----- nvinfo : EIATTR_MAX_THREADS
	.align		4
.L_59:
        /*052c*/ 	.byte	0x04, 0x05
        /*052e*/ 	.short	(.L_61 - .L_60)
.L_60:
        /*0530*/ 	.word	0x00000100
        /*0534*/ 	.word	0x00000001
        /*0538*/ 	.word	0x00000001


	//----- nvinfo : EIATTR_CRS_STACK_SIZE
	.align		4
.L_61:
        /*053c*/ 	.byte	0x04, 0x1e
        /*053e*/ 	.short	(.L_63 - .L_62)
.L_62:
        /*0540*/ 	.word	0x00000000


	//----- nvinfo : EIATTR_CBANK_PARAM_SIZE
	.align		4
.L_63:
        /*0544*/ 	.byte	0x03, 0x19
        /*0546*/ 	.short	0x02c0


	//----- nvinfo : EIATTR_PARAM_CBANK
	.align		4
        /*0548*/ 	.byte	0x04, 0x0a
        /*054a*/ 	.short	(.L_65 - .L_64)
	.align		4
.L_64:
        /*054c*/ 	.word	index@(.nv.constant0._ZN9deep_gemm24sm100_fp8_gemm_1d1d_implILN4cute4UMMA5MajorE0ELS3_0ELj0ELj7168ELj2048ELj128ELj224ELj128ELj1ELj128ELj128ELj64ELj4ELj128ELj128ELj1ELb0ELj150ELNS_8GemmTypeE0ELb0EN7cutlass10bfloat16_tENS_16EpilogueIdentityEEEvPijjj14CUtensorMap_stS9_S9_S9_S9_)
        /*0550*/ 	.short	0x0380
        /*0552*/ 	.short	0x02c0


	//----- nvinfo : EIATTR_SW_WAR
	.align		4
.L_65:
        /*0554*/ 	.byte	0x04, 0x36
        /*0556*/ 	.short	(.L_67 - .L_66)
.L_66:
        /*0558*/ 	.word	0x00000008
.L_67:


//--------------------- .nv.compat                --------------------------
	.section	.nv.compat,"",@"SHT_CUDA_COMPAT_INFO"
	.align	4
        /*0000*/ 	.byte	0x02, 0x02, 0x02, 0x00, 0x02, 0x05, 0x05, 0x00, 0x02, 0x03, 0x01, 0x00, 0x02, 0x06, 0x01, 0x00


//--------------------- .nv.callgraph             --------------------------
	.section	.nv.callgraph,"",@"SHT_CUDA_CALLGRAPH"
	.align	4
	.sectionentsize	8
	.align		4
        /*0000*/ 	.word	0x00000000
	.align		4
        /*0004*/ 	.word	0xffffffff
	.align		4
        /*0008*/ 	.word	0x00000000
	.align		4
        /*000c*/ 	.word	0xfffffffe
	.align		4
        /*0010*/ 	.word	0x00000000
	.align		4
        /*0014*/ 	.word	0xfffffffd
	.align		4
        /*0018*/ 	.word	0x00000000
	.align		4
        /*001c*/ 	.word	0xfffffffc


//--------------------- .nv.constant4             --------------------------
	.section	.nv.constant4,"a",@progbits
	.align	8
	.align		8
.nv.constant4:
        /*0000*/ 	.dword	_ZN47_INTERNAL_b8930f44_9_kernel_cu_1e8563e9_28984714cuda3std3__45__cpo5beginE
	.align		8
        /*0008*/ 	.dword	_ZN47_INTERNAL_b8930f44_9_kernel_cu_1e8563e9_28984714cuda3std3__45__cpo3endE
	.align		8
        /*0010*/ 	.dword	_ZN47_INTERNAL_b8930f44_9_kernel_cu_1e8563e9_28984714cuda3std3__45__cpo6cbeginE
	.align		8
        /*0018*/ 	.dword	_ZN47_INTERNAL_b8930f44_9_kernel_cu_1e8563e9_28984714cuda3std3__45__cpo4cendE
	.align		8
        /*0020*/ 	.dword	_ZN47_INTERNAL_b8930f44_9_kernel_cu_1e8563e9_28984714cuda3std3__449_GLOBAL__N__b8930f44_9_kernel_cu_1e8563e9_28984716ignoreE
	.align		8
        /*0028*/ 	.dword	_ZN47_INTERNAL_b8930f44_9_kernel_cu_1e8563e9_28984714cuda3std3__419piecewise_constructE
	.align		8
        /*0030*/ 	.dword	_ZN47_INTERNAL_b8930f44_9_kernel_cu_1e8563e9_28984714cuda3std3__48in_placeE
	.align		8
        /*0038*/ 	.dword	_ZN47_INTERNAL_b8930f44_9_kernel_cu_1e8563e9_28984714cuda3std6ranges3__45__cpo4swapE
	.align		8
        /*0040*/ 	.dword	_ZN47_INTERNAL_b8930f44_9_kernel_cu_1e8563e9_28984714cuda3std6ranges3__45__cpo9iter_moveE
	.align		8
        /*0048*/ 	.dword	_ZN47_INTERNAL_b8930f44_9_kernel_cu_1e8563e9_28984714cute7productE
	.align		8
        /*0050*/ 	.dword	_ZN47_INTERNAL_b8930f44_9_kernel_cu_1e8563e9_28984714cute1_E


//--------------------- .text._ZN9deep_gemm24sm100_fp8_gemm_1d1d_implILN4cute4UMMA5MajorE0ELS3_0ELj0ELj7168ELj2048ELj128ELj224ELj128ELj1ELj128ELj128ELj64ELj4ELj128ELj128ELj1ELb0ELj150ELNS_8GemmTypeE0ELb0EN7cutlass10bfloat16_tENS_16EpilogueIdentityEEEvPijjj14CUtensorMap_stS9_S9_S9_S9_ --------------------------
	.section	.text._ZN9deep_gemm24sm100_fp8_gemm_1d1d_implILN4cute4UMMA5MajorE0ELS3_0ELj0ELj7168ELj2048ELj128ELj224ELj128ELj1ELj128ELj128ELj64ELj4ELj128ELj128ELj1ELb0ELj150ELNS_8GemmTypeE0ELb0EN7cutlass10bfloat16_tENS_16EpilogueIdentityEEEvPijjj14CUtensorMap_stS9_S9_S9_S9_,"ax",@progbits
	.align	128
        .global         _ZN9deep_gemm24sm100_fp8_gemm_1d1d_implILN4cute4UMMA5MajorE0ELS3_0ELj0ELj7168ELj2048ELj128ELj224ELj128ELj1ELj128ELj128ELj64ELj4ELj128ELj128ELj1ELb0ELj150ELNS_8GemmTypeE0ELb0EN7cutlass10bfloat16_tENS_16EpilogueIdentityEEEvPijjj14CUtensorMap_stS9_S9_S9_S9_
        .type           _ZN9deep_gemm24sm100_fp8_gemm_1d1d_implILN4cute4UMMA5MajorE0ELS3_0ELj0ELj7168ELj2048ELj128ELj224ELj128ELj1ELj128ELj128ELj64ELj4ELj128ELj128ELj1ELb0ELj150ELNS_8GemmTypeE0ELb0EN7cutlass10bfloat16_tENS_16EpilogueIdentityEEEvPijjj14CUtensorMap_stS9_S9_S9_S9_,@function
        .size           _ZN9deep_gemm24sm100_fp8_gemm_1d1d_implILN4cute4UMMA5MajorE0ELS3_0ELj0ELj7168ELj2048ELj128ELj224ELj128ELj1ELj128ELj128ELj64ELj4ELj128ELj128ELj1ELb0ELj150ELNS_8GemmTypeE0ELb0EN7cutlass10bfloat16_tENS_16EpilogueIdentityEEEvPijjj14CUtensorMap_stS9_S9_S9_S9_,(.L_x_100 - _ZN9deep_gemm24sm100_fp8_gemm_1d1d_implILN4cute4UMMA5MajorE0ELS3_0ELj0ELj7168ELj2048ELj128ELj224ELj128ELj1ELj128ELj128ELj64ELj4ELj128ELj128ELj1ELb0ELj150ELNS_8GemmTypeE0ELb0EN7cutlass10bfloat16_tENS_16EpilogueIdentityEEEvPijjj14CUtensorMap_stS9_S9_S9_S9_)
        .other          _ZN9deep_gemm24sm100_fp8_gemm_1d1d_implILN4cute4UMMA5MajorE0ELS3_0ELj0ELj7168ELj2048ELj128ELj224ELj128ELj1ELj128ELj128ELj64ELj4ELj128ELj128ELj1ELb0ELj150ELNS_8GemmTypeE0ELb0EN7cutlass10bfloat16_tENS_16EpilogueIdentityEEEvPijjj14CUtensorMap_stS9_S9_S9_S9_,@"STO_CUDA_ENTRY STV_DEFAULT"
_ZN9deep_gemm24sm100_fp8_gemm_1d1d_implILN4cute4UMMA5MajorE0ELS3_0ELj0ELj7168ELj2048ELj128ELj224ELj128ELj1ELj128ELj128ELj64ELj4ELj128ELj128ELj1ELb0ELj150ELNS_8GemmTypeE0ELb0EN7cutlass10bfloat16_tENS_16EpilogueIdentityEEEvPijjj14CUtensorMap_stS9_S9_S9_S9_:
.text._ZN9deep_gemm24sm100_fp8_gemm_1d1d_implILN4cute4UMMA5MajorE0ELS3_0ELj0ELj7168ELj2048ELj128ELj224ELj128ELj1ELj128ELj128ELj64ELj4ELj128ELj128ELj1ELb0ELj150ELNS_8GemmTypeE0ELb0EN7cutlass10bfloat16_tENS_16EpilogueIdentityEEEvPijjj14CUtensorMap_stS9_S9_S9_S9_:
[----:B------:R-:W1:Y:S01]  /*0000*/  LDC R1, c[0x0][0x37c] ;  /* 0x0000df00ff017b82 */ /* 0x000e620000000800 */
[----:B------:R-:W2:Y:S02]  /*0010*/  S2R R0, SR_TID.X ;  /* 0x0000000000007919 */ /* 0x000ea40000002100 */
[----:B--2---:R-:W-:-:S05]  /*0020*/  SHF.R.U32.HI R0, RZ, 0x5, R0 ;  /* 0x00000005ff007819 */ /* 0x004fca0000011600 */
[----:B------:R-:W2:Y:S02]  /*0030*/  SHFL.IDX PT, R3, R0, RZ, 0x1f ;  /* 0x00001fff00037589 */ /* 0x000ea400000e0000 */
[----:B--2---:R-:W-:-:S13]  /*0040*/  ISETP.NE.AND P0, PT, R3, 0x2, PT ;  /* 0x000000020300780c */ /* 0x004fda0003f05270 */
[----:B-1----:R-:W-:Y:S05]  /*0050*/  @!P0 BRA `(.L_x_0) ;  /* 0x0000000400008947 */ /* 0x002fea0003800000 */
[----:B------:R-:W-:-:S13]  /*0060*/  ISETP.NE.AND P0, PT, R3, 0x1, PT ;  /* 0x000000010300780c */ /* 0x000fda0003f05270 */
[----:B------:R-:W-:Y:S05]  /*0070*/  @!P0 BRA `(.L_x_1) ;  /* 0x0000000000608947 */ /* 0x000fea0003800000 */
[----:B------:R-:W-:-:S13]  /*0080*/  ISETP.NE.AND P0, PT, R3, RZ, PT ;  /* 0x000000ff0300720c */ /* 0x000fda0003f05270 */
[----:B------:R-:W-:Y:S05]  /*0090*/  @P0 BRA `(.L_x_2) ;  /* 0x0000000400a80947 */ /* 0x000fea0003800000 */
[----:B------:R-:W-:Y:S01]  /*00a0*/  ELECT P0, URZ, PT ;  /* 0x0000000000ff782f */ /* 0x000fe20003800000 */
[----:B------:R-:W-:-:S12]  /*00b0*/  BSSY.RECONVERGENT B0, `(.L_x_3) ;  /* 0x0000013000007945 */ /* 0x000fd80003800200 */
[----:B------:R-:W-:Y:S05]  /*00c0*/  @!P0 BRA `(.L_x_4) ;  /* 0x0000000000448947 */ /* 0x000fea0003800000 */
[----:B------:R-:W1:Y:S02]  /*00d0*/  LDCU.64 UR4, c[0x0][0x348] ;  /* 0x00006900ff0477ac */ /* 0x000e640008000a00 */
[----:B-1----:R-:W-:Y:S02]  /*00e0*/  UIADD3 UR12, UP4, UPT, UR4, 0x40, URZ ;  /* 0x00000040040c7890 */ /* 0x002fe4000ff9e0ff */
[----:B------:R-:W-:Y:S02]  /*00f0*/  UIADD3 UR10, UP3, UPT, UR4, 0xc0, URZ ;  /* 0x000000c0040a7890 */ /* 0x000fe4000ff7e0ff */
[----:B------:R-:W-:Y:S02]  /*0100*/  UIADD3 UR8, UP2, UPT, UR4, 0x140, URZ ;  /* 0x0000014004087890 */ /* 0x000fe4000ff5e0ff */
[----:B------:R-:W-:Y:S02]  /*0110*/  UIADD3 UR6, UP1, UPT, UR4, 0x1c0, URZ ;  /* 0x000001c004067890 */ /* 0x000fe4000ff3e0ff */
[----:B------:R-:W-:-:S02]  /*0120*/  UIADD3 UR4, UP0, UPT, UR4, 0x240, URZ ;  /* 0x0000024004047890 */ /* 0x000fc4000ff1e0ff */
[----:B------:R-:W-:Y:S02]  /*0130*/  UIADD3.X UR13, UPT, UPT, URZ, UR5, URZ, UP4, !UPT ;  /* 0x00000005ff0d7290 */ /* 0x000fe4000a7fe4ff */
[----:B------:R-:W-:Y:S02]  /*0140*/  UIADD3.X UR11, UPT, UPT, URZ, UR5, URZ, UP3, !UPT ;  /* 0x00000005ff0b7290 */ /* 0x000fe40009ffe4ff */
[----:B------:R-:W-:Y:S02]  /*0150*/  UIADD3.X UR9, UPT, UPT, URZ, UR5, URZ, UP2, !UPT ;  /* 0x00000005ff097290 */ /* 0x000fe400097fe4ff */
[----:B------:R-:W-:Y:S02]  /*0160*/  UIADD3.X UR7, UPT, UPT, URZ, UR5, URZ, UP1, !UPT ;  /* 0x00000005ff077290 */ /* 0x000fe40008ffe4ff */
[----:B------:R-:W-:Y:S01]  /*0170*/  UIADD3.X UR5, UPT, UPT, URZ, UR5, URZ, UP0, !UPT ;  /* 0x00000005ff057290 */ /* 0x000fe200087fe4ff */
[----:B------:R1:W-:Y:S02]  /*0180*/  UTMACCTL.PF [UR12] ;  /* 0x000000000c0079b9 */ /* 0x0003e40008040000 */
[----:B------:R1:W-:Y:S02]  /*0190*/  UTMACCTL.PF [UR10] ;  /* 0x000000000a0079b9 */ /* 0x0003e40008040000 */
[----:B------:R1:W-:Y:S02]  /*01a0*/  UTMACCTL.PF [UR8] ;  /* 0x00000000080079b9 */ /* 0x0003e40008040000 */
[----:B------:R1:W-:Y:S02]  /*01b0*/  UTMACCTL.PF [UR6] ;  /* 0x00000000060079b9 */ /* 0x0003e40008040000 */
[----:B------:R1:W-:Y:S02]  /*01c0*/  UTMACCTL.PF [UR4] ;  /* 0x00000000040079b9 */ /* 0x0003e40008040000 */
[----:B-1----:R-:W-:Y:S01]  /*01d0*/  NOP ;  /* 0x0000000000007918 */ /* 0x002fe20000000000 */
.L_x_4:
[----:B------:R-:W-:Y:S05]  /*01e0*/  BSYNC.RECONVERGENT B0 ;  /* 0x0000000000007941 */ /* 0x000fea0003800200 */
.L_x_3:
[----:B------:R-:W-:Y:S05]  /*01f0*/  BRA `(.L_x_2) ;  /* 0x0000000400507947 */ /* 0x000fea0003800000 */
.L_x_1:
[----:B------:R-:W-:Y:S01]  /*0200*/  ELECT P0, URZ, PT ;  /* 0x0000000000ff782f */ /* 0x000fe20003800000 */
[----:B------:R-:W-:-:S12]  /*0210*/  BSSY.RECONVERGENT B0, `(.L_x_5) ;  /* 0x0000023000007945 */ /* 0x000fd80003800200 */
[----:B------:R-:W-:Y:S05]  /*0220*/  @!P0 BRA `(.L_x_6) ;  /* 0x0000000000848947 */ /* 0x000fea0003800000 */
[----:B------:R-:W1:Y:S01]  /*0230*/  S2UR UR5, SR_CgaCtaId ;  /* 0x00000000000579c3 */ /* 0x000e620000008800 */
[----:B------:R-:W-:Y:S01]  /*0240*/  UMOV UR7, 0x400 ;  /* 0x0000040000077882 */ /* 0x000fe20000000000 */
[----:B------:R-:W-:Y:S01]  /*0250*/  UMOV UR6, 0x1 ;  /* 0x0000000100067882 */ /* 0x000fe20000000000 */
[----:B------:R-:W-:Y:S02]  /*0260*/  UMOV UR4, 0x20 ;  /* 0x0000002000047882 */ /* 0x000fe40000000000 */
[----:B------:R-:W-:-:S04]  /*0270*/  UIADD3 UR8, UPT, UPT, -UR4, 0x100000, URZ ;  /* 0x0010000004087890 */ /* 0x000fc8000fffe1ff */
[----:B------:R-:W-:Y:S02]  /*0280*/  USHF.L.U32 UR9, UR8, 0xb, URZ ;  /* 0x0000000b08097899 */ /* 0x000fe400080006ff */
[----:B------:R-:W-:Y:S01]  /*0290*/  USHF.L.U32 UR8, UR8, 0x1, URZ ;  /* 0x0000000108087899 */ /* 0x000fe200080006ff */
[----:B------:R-:W-:Y:S02]  /*02a0*/  UMOV UR4, 0x80 ;  /* 0x0000008000047882 */ /* 0x000fe40000000000 */
[----:B------:R-:W-:-:S04]  /*02b0*/  UIADD3 UR10, UPT, UPT, -UR4, 0x100000, URZ ;  /* 0x00100000040a7890 */ /* 0x000fc8000fffe1ff */
[----:B------:R-:W-:Y:S02]  /*02c0*/  USHF.L.U32 UR11, UR10, 0xb, URZ ;  /* 0x0000000b0a0b7899 */ /* 0x000fe400080006ff */
[----:B------:R-:W-:Y:S02]  /*02d0*/  USHF.L.U32 UR10, UR10, 0x1, URZ ;  /* 0x000000010a0a7899 */ /* 0x000fe400080006ff */
[----:B-1----:R-:W-:Y:S02]  /*02e0*/  ULEA UR5, UR5, UR7, 0x18 ;  /* 0x0000000705057291 */ /* 0x002fe4000f8ec0ff */
[----:B------:R-:W-:-:S04]  /*02f0*/  UIADD3 UR6, UPT, UPT, -UR6, 0x100000, URZ ;  /* 0x0010000006067890 */ /* 0x000fc8000fffe1ff */
[----:B------:R-:W-:Y:S02]  /*0300*/  USHF.L.U32 UR7, UR6, 0xb, URZ ;  /* 0x0000000b06077899 */ /* 0x000fe400080006ff */
[----:B------:R-:W-:Y:S01]  /*0310*/  USHF.L.U32 UR6, UR6, 0x1, URZ ;  /* 0x0000000106067899 */ /* 0x000fe200080006ff */
[----:B------:R-:W1:Y:S11]  /*0320*/  FENCE.VIEW.ASYNC.S ;  /* 0x00000000000073c6 */ /* 0x000e760000000000 */
[----:B-1----:R1:W2:Y:S01]  /*0330*/  SYNCS.EXCH.64 URZ, [UR5+0x31800], UR6 ;  /* 0x0318000605ff75b2 */ /* 0x0022a20008000100 */
[----:B------:R1:W3:Y:S01]  /*0340*/  SYNCS.EXCH.64 URZ, [UR5+0x31820], UR6 ;  /* 0x0318200605ff75b2 */ /* 0x0002e20008000100 */
[----:B------:R1:W4:Y:S01]  /*0350*/  SYNCS.EXCH.64 URZ, [UR5+0x31840], UR8 ;  /* 0x0318400805ff75b2 */ /* 0x0003220008000100 */
[----:B------:R1:W5:Y:S01]  /*0360*/  SYNCS.EXCH.64 URZ, [UR5+0x31808], UR6 ;  /* 0x0318080605ff75b2 */ /* 0x0003620008000100 */
[----:B------:R1:W1:Y:S01]  /*0370*/  SYNCS.EXCH.64 URZ, [UR5+0x31828], UR6 ;  /* 0x0318280605ff75b2 */ /* 0x0002620008000100 */
        /* <DEDUP_REMOVED lines=11> */
[----:B------:R-:W-:Y:S01]  /*0430*/  NOP ;  /* 0x0000000000007918 */ /* 0x000fe20000000000 */
.L_x_6:
[----:B-1----:R-:W-:Y:S05]  /*0440*/  BSYNC.RECONVERGENT B0 ;  /* 0x0000000000007941 */ /* 0x002fea0003800200 */
.L_x_5:
[----:B------:R-:W-:Y:S05]  /*0450*/  BRA `(.L_x_2) ;  /* 0x0000000000b87947 */ /* 0x000fea0003800000 */
.L_x_0:
[----:B------:R-:W1:Y:S01]  /*0460*/  S2UR UR6, SR_CgaCtaId ;  /* 0x00000000000679c3 */ /* 0x000e620000008800 */
[----:B------:R-:W-:Y:S01]  /*0470*/  NOP ;  /* 0x0000000000007918 */ /* 0x000fe20000000000 */
[----:B------:R-:W-:Y:S01]  /*0480*/  UMOV UR4, 0x40 ;  /* 0x0000004000047882 */ /* 0x000fe20000000000 */
[----:B------:R-:W-:Y:S01]  /*0490*/  UMOV UR5, 0x400 ;  /* 0x0000040000057882 */ /* 0x000fe20000000000 */
[----:B-1----:R-:W-:Y:S02]  /*04a0*/  ULEA UR4, UR6, UR4, 0x18 ;  /* 0x0000000406047291 */ /* 0x002fe4000f8ec0ff */
[----:B------:R-:W-:-:S07]  /*04b0*/  ULEA UR5, UR6, UR5, 0x18 ;  /* 0x0000000506057291 */ /* 0x000fce000f8ec0ff */
[----:B------:R-:W1:Y:S02]  /*04c0*/  LDS.U8 R0, [UR4] ;  /* 0x00000004ff007984 */ /* 0x000e640008000000 */
[----:B-1----:R-:W-:-:S13]  /*04d0*/  ISETP.NE.AND P0, PT, R0, RZ, PT ;  /* 0x000000ff0000720c */ /* 0x002fda0003f05270 */
[----:B------:R-:W-:Y:S05]  /*04e0*/  @P0 BRA `(.L_x_7) ;  /* 0x00000000007c0947 */ /* 0x000fea0003800000 */
[----:B------:R-:W-:-:S13]  /*04f0*/  ELECT P0, URZ, PT ;  /* 0x0000000000ff782f */ /* 0x000fda0003800000 */
[----:B------:R-:W-:Y:S05]  /*0500*/  @!P0 BRA `(.L_x_8) ;  /* 0x0000000000848947 */ /* 0x000fea0003800000 */
[----:B------:R-:W-:Y:S01]  /*0510*/  UMOV UR4, 0x10 ;  /* 0x0000001000047882 */ /* 0x000fe20000000000 */
[----:B------:R-:W-:-:S04]  /*0520*/  IMAD.MOV.U32 R2, RZ, RZ, 0xffff ;  /* 0x0000ffffff027424 */ /* 0x000fc800078e00ff */
[----:B------:R-:W-:Y:S04]  /*0530*/  DEPBAR.LE SB1, 0x36 ;  /* 0x00009d800000791a */ /* 0x000fe80000000000 */
[----:B------:R-:W1:Y:S02]  /*0540*/  UTCATOMSWS.FIND_AND_SET.ALIGN UP0, UR4, UR4 ;  /* 0x00000004000475e3 */ /* 0x000e640008000800 */
[----:B-1----:R-:W-:Y:S01]  /*0550*/  PLOP3.LUT P0, PT, PT, PT, UP0, 0x80, 0x8 ;  /* 0x000000000008781c */ /* 0x002fe20003f0f008 */
[----:B------:R-:W-:-:S03]  /*0560*/  IMAD.U32 R7, RZ, RZ, UR4 ;  /* 0x00000004ff077e24 */ /* 0x000fc6000f8e00ff */
[----:B------:R-:W-:-:S04]  /*0570*/  SEL R0, RZ, 0xffffffff, !P0 ;  /* 0xffffffffff007807 */ /* 0x000fc80004000000 */
[----:B------:R-:W-:Y:S01]  /*0580*/  ISETP.NE.AND P0, PT, R0, RZ, PT ;  /* 0x000000ff0000720c */ /* 0x000fe20003f05270 */
[----:B------:R-:W-:-:S12]  /*0590*/  IMAD.MOV.U32 R0, RZ, RZ, 0x1 ;  /* 0x00000001ff007424 */ /* 0x000fd800078e00ff */
[----:B------:R-:W-:Y:S05]  /*05a0*/  @P0 BRA `(.L_x_9) ;  /* 0x0000000000240947 */ /* 0x000fea0003800000 */
.L_x_10:
[----:B------:R-:W-:Y:S05]  /*05b0*/  NANOSLEEP 0x64 ;  /* 0x000000640000795d */ /* 0x000fea0003800000 */
[----:B------:R-:W-:-:S05]  /*05c0*/  UMOV UR4, 0x10 ;  /* 0x0000001000047882 */ /* 0x000fca0000000000 */
[----:B------:R-:W-:Y:S04]  /*05d0*/  DEPBAR.LE SB1, 0x36 ;  /* 0x00009d800000791a */ /* 0x000fe80000000000 */
[----:B------:R-:W1:Y:S02]  /*05e0*/  UTCATOMSWS.FIND_AND_SET.ALIGN UP0, UR4, UR4 ;  /* 0x00000004000475e3 */ /* 0x000e640008000800 */
[----:B-1----:R-:W-:Y:S01]  /*05f0*/  PLOP3.LUT P0, PT, PT, PT, UP0, 0x80, 0x8 ;  /* 0x000000000008781c */ /* 0x002fe20003f0f008 */
[----:B------:R-:W-:-:S03]  /*0600*/  IMAD.U32 R7, RZ, RZ, UR4 ;  /* 0x00000004ff077e24 */ /* 0x000fc6000f8e00ff */
[----:B------:R-:W-:-:S04]  /*0610*/  SEL R4, RZ, 0xffffffff, !P0 ;  /* 0xffffffffff047807 */ /* 0x000fc80004000000 */
[----:B------:R-:W-:-:S13]  /*0620*/  ISETP.NE.AND P0, PT, R4, RZ, PT ;  /* 0x000000ff0400720c */ /* 0x000fda0003f05270 */
[----:B------:R-:W-:Y:S05]  /*0630*/  @!P0 BRA `(.L_x_10) ;  /* 0xfffffffc00dc8947 */ /* 0x000fea000383ffff */
.L_x_9:
[C---:B------:R-:W-:Y:S01]  /*0640*/  VIADD R5, R7.reuse, 0x10 ;  /* 0x0000001007057836 */ /* 0x040fe20000000000 */
[----:B------:R-:W-:Y:S01]  /*0650*/  UMOV UR4, 0x50 ;  /* 0x0000005000047882 */ /* 0x000fe20000000000 */
[----:B------:R-:W-:Y:S01]  /*0660*/  SHF.L.U32 R2, R2, R7, RZ ;  /* 0x0000000702027219 */ /* 0x000fe200000006ff */
[----:B------:R-:W-:Y:S01]  /*0670*/  ULEA UR4, UR6, UR4, 0x18 ;  /* 0x0000000406047291 */ /* 0x000fe2000f8ec0ff */
[----:B------:R-:W-:Y:S01]  /*0680*/  IMAD.SHL.U32 R7, R7, 0x20, RZ ;  /* 0x0000002007077824 */ /* 0x000fe200078e00ff */
[----:B------:R-:W-:-:S04]  /*0690*/  SHF.L.U32 R5, R0, R5, RZ ;  /* 0x0000000500057219 */ /* 0x000fc800000006ff */
[----:B------:R-:W-:-:S05]  /*06a0*/  LOP3.LUT R2, R5, R2, RZ, 0xfc, !PT ;  /* 0x0000000205027212 */ /* 0x000fca00078efcff */
[----:B------:R1:W-:Y:S04]  /*06b0*/  ATOMS.OR RZ, [UR4], R2 ;  /* 0x00000002ffff798c */ /* 0x0003e8000b000004 */
[----:B------:R1:W-:Y:S01]  /*06c0*/  STS [UR5+0x31880], R7 ;  /* 0x03188007ff007988 */ /* 0x0003e20008000805 */
[----:B------:R-:W-:Y:S05]  /*06d0*/  BRA `(.L_x_8) ;  /* 0x0000000000107947 */ /* 0x000fea0003800000 */
.L_x_7:
[----:B------:R-:W-:Y:S02]  /*06e0*/  MOV R0, 0xffffffff ;  /* 0xffffffff00007802 */ /* 0x000fe40000000f00 */
[----:B------:R-:W-:-:S03]  /*06f0*/  MOV R4, 0x720 ;  /* 0x0000072000047802 */ /* 0x000fc60000000f00 */
[----:B------:R1:W-:Y:S04]  /*0700*/  STS [UR5+0x31880], R0 ;  /* 0x03188000ff007988 */ /* 0x0003e80008000805 */
[----:B-1----:R-:W-:Y:S05]  /*0710*/  CALL.REL.NOINC `($__internal_1_$__cuda_sm10x_tcgen05_guardrail_trap_phase_invalid_during_alloc) ;  /* 0x0000005000a47944 */ /* 0x002fea0003c00000 */
.L_x_8:
[----:B------:R-:W-:Y:S05]  /*0720*/  WARPSYNC.ALL ;  /* 0x0000000000007948 */ /* 0x000fea0003800000 */
[----:B------:R-:W-:Y:S01]  /*0730*/  NOP ;  /* 0x0000000000007918 */ /* 0x000fe20000000000 */
.L_x_2:
[----:B------:R-:W1:Y:S01]  /*0740*/  LDC R0, c[0x0][0x388] ;  /* 0x0000e200ff007b82 */ /* 0x000e620000000800 */
[----:B------:R-:W5:Y:S07]  /*0750*/  S2R R21, SR_LANEID ;  /* 0x0000000000157919 */ /* 0x000f6e0000000000 */
[----:B--2345:R-:W-:Y:S01]  /*0760*/  BAR.SYNC.DEFER_BLOCKING 0x0 ;  /* 0x0000000000007b1d */ /* 0x03cfe20000010000 */
[----:B------:R-:W-:Y:S01]  /*0770*/  ISETP.NE.AND P0, PT, R3, RZ, PT ;  /* 0x000000ff0300720c */ /* 0x000fe20003f05270 */
[----:B-1----:R-:W-:-:S05]  /*0780*/  VIADD R0, R0, 0x7f ;  /* 0x0000007f00007836 */ /* 0x002fca0000000000 */
[----:B------:R-:W-:-:S05]  /*0790*/  SHF.R.U32.HI R31, RZ, 0x7, R0 ;  /* 0x00000007ff1f7819 */ /* 0x000fca0000011600 */
[----:B------:R-:W-:Y:S02]  /*07a0*/  IMAD.SHL.U32 R22, R31, 0x20, RZ ;  /* 0x000000201f167824 */ /* 0x000fe400078e00ff */
[----:B------:R-:W-:Y:S05]  /*07b0*/  @!P0 BRA `(.L_x_11) ;  /* 0x0000001000508947 */ /* 0x000fea0003800000 */
[----:B------:R-:W-:Y:S01]  /*07c0*/  ISETP.NE.AND P0, PT, R3, 0x1, PT ;  /* 0x000000010300780c */ /* 0x000fe20003f05270 */
[----:B------:R-:W1:-:S12]  /*07d0*/  S2UR UR5, SR_CgaCtaId ;  /* 0x00000000000579c3 */ /* 0x000e580000008800 */
[----:B------:R-:W-:Y:S05]  /*07e0*/  @!P0 BRA `(.L_x_12) ;  /* 0x0000000400948947 */ /* 0x000fea0003800000 */
[----:B------:R-:W-:-:S13]  /*07f0*/  ISETP.NE.AND P0, PT, R3, 0x2, PT ;  /* 0x000000020300780c */ /* 0x000fda0003f05270 */
[----:B------:R-:W-:Y:S05]  /*0800*/  @P0 BRA `(.L_x_13) ;  /* 0x0000002800e00947 */ /* 0x000fea0003800000 */
[----:B------:R-:W2:Y:S02]  /*0810*/  S2UR UR4, SR_CTAID.X ;  /* 0x00000000000479c3 */ /* 0x000ea40000002500 */
[----:B--2---:R-:W-:-:S13]  /*0820*/  ISETP.LE.U32.AND P0, PT, R22, UR4, PT ;  /* 0x0000000416007c0c */ /* 0x004fda000bf03070 */
[----:B-1----:R-:W-:Y:S05]  /*0830*/  @P0 EXIT ;  /* 0x000000000000094d */ /* 0x002fea0003800000 */
[--C-:B------:R-:W-:Y:S01]  /*0840*/  SHF.R.U32.HI R20, RZ, 0x3, R21.reuse ;  /* 0x00000003ff147819 */ /* 0x100fe20000011615 */
[----:B------:R-:W-:Y:S01]  /*0850*/  ULOP3.LUT UR4, URZ, UR4, URZ, 0x33, !UPT ;  /* 0x00000004ff047292 */ /* 0x000fe2000f8e33ff */
[----:B------:R-:W-:Y:S02]  /*0860*/  HFMA2 R15, -RZ, RZ, 0, 0 ;  /* 0x00000000ff0f7431 */ /* 0x000fe400000001ff */
[----:B------:R-:W-:Y:S01]  /*0870*/  IMAD.MOV.U32 R16, RZ, RZ, RZ ;  /* 0x000000ffff107224 */ /* 0x000fe200078e00ff */
[C---:B------:R-:W-:Y:S01]  /*0880*/  LOP3.LUT R6, R20.reuse, 0x1, RZ, 0x3c, !PT ;  /* 0x0000000114067812 */ /* 0x040fe200078e3cff */
[C---:B------:R-:W-:Y:S01]  /*0890*/  IMAD.SHL.U32 R0, R20.reuse, 0x20, RZ ;  /* 0x0000002014007824 */ /* 0x040fe200078e00ff */
[----:B------:R-:W-:Y:S01]  /*08a0*/  LOP3.LUT R18, R20, 0x2, RZ, 0x3c, !PT ;  /* 0x0000000214127812 */ /* 0x000fe200078e3cff */
[----:B------:R-:W-:Y:S01]  /*08b0*/  VIADD R25, R22, UR4 ;  /* 0x0000000416197c36 */ /* 0x000fe20008000000 */
[----:B------:R-:W-:Y:S01]  /*08c0*/  LOP3.LUT R4, R20, 0x3, RZ, 0x3c, !PT ;  /* 0x0000000314047812 */ /* 0x000fe200078e3cff */
[----:B------:R-:W-:Y:S01]  /*08d0*/  IMAD R20, R21, 0x4, R20 ;  /* 0x0000000415147824 */ /* 0x000fe200078e0214 */
[C---:B------:R-:W-:Y:S01]  /*08e0*/  LOP3.LUT R2, R0.reuse, 0x20, RZ, 0x3c, !PT ;  /* 0x0000002000027812 */ /* 0x040fe200078e3cff */
[----:B------:R-:W-:Y:S01]  /*08f0*/  IMAD.HI.U32 R25, R25, 0x1b4e81b5, RZ ;  /* 0x1b4e81b519197827 */ /* 0x000fe200078e00ff */
[C---:B------:R-:W-:Y:S01]  /*0900*/  LOP3.LUT R22, R0.reuse, 0x40, RZ, 0x3c, !PT ;  /* 0x0000004000167812 */ /* 0x040fe200078e3cff */
[----:B------:R-:W-:Y:S01]  /*0910*/  UMOV UR5, URZ ;  /* 0x000000ff00057c82 */ /* 0x000fe20008000000 */
[CC--:B------:R-:W-:Y:S01]  /*0920*/  IADD3 R24, PT, PT, R0.reuse, R21.reuse, RZ ;  /* 0x0000001500187210 */ /* 0x0c0fe20007ffe0ff */
[C---:B------:R-:W-:Y:S01]  /*0930*/  IMAD R19, R21.reuse, 0x4, R6 ;  /* 0x0000000415137824 */ /* 0x040fe200078e0206 */
[----:B------:R-:W-:Y:S01]  /*0940*/  LOP3.LUT R0, R0, 0x60, RZ, 0x3c, !PT ;  /* 0x0000006000007812 */ /* 0x000fe200078e3cff */
[C---:B------:R-:W-:Y:S01]  /*0950*/  IMAD R18, R21.reuse, 0x4, R18 ;  /* 0x0000000415127824 */ /* 0x040fe200078e0212 */
[----:B------:R-:W-:Y:S01]  /*0960*/  LEA R17, R21, R4, 0x2 ;  /* 0x0000000415117211 */ /* 0x000fe200078e10ff */
[----:B------:R-:W-:Y:S01]  /*0970*/  IMAD.IADD R23, R2, 0x1, R21 ;  /* 0x0000000102177824 */ /* 0x000fe200078e0215 */
[----:B------:R-:W-:Y:S01]  /*0980*/  SHF.R.U32.HI R25, RZ, 0x4, R25 ;  /* 0x00000004ff197819 */ /* 0x000fe20000011619 */
[----:B------:R-:W-:Y:S01]  /*0990*/  IMAD.IADD R22, R22, 0x1, R21 ;  /* 0x0000000116167824 */ /* 0x000fe200078e0215 */
[----:B------:R-:W-:-:S07]  /*09a0*/  IADD3 R21, PT, PT, R0, R21, RZ ;  /* 0x0000001500157210 */ /* 0x000fce0007ffe0ff */
.L_x_17:
[----:B-1----:R-:W1:Y:S01]  /*09b0*/  S2R R0, SR_CgaCtaId ;  /* 0x0000000000007919 */ /* 0x002e620000008800 */
[----:B------:R-:W-:Y:S01]  /*09c0*/  MOV R3, 0x400 ;  /* 0x0000040000037802 */ /* 0x000fe20000000f00 */
[----:B------:R-:W-:-:S03]  /*09d0*/  UMOV UR4, URZ ;  /* 0x000000ff00047c82 */ /* 0x000fc60008000000 */
[----:B-1----:R-:W-:-:S07]  /*09e0*/  LEA R0, R0, R3, 0x18 ;  /* 0x0000000300007211 */ /* 0x002fce00078ec0ff */
.L_x_16:
[----:B-1----:R-:W-:Y:S01]  /*09f0*/  LEA R2, R15, R0, 0x3 ;  /* 0x000000000f027211 */ /* 0x002fe200078e18ff */
[----:B------:R-:W-:Y:S01]  /*0a00*/  ULOP3.LUT UP0, URZ, UR4, 0x3, URZ, 0xc0, !UPT ;  /* 0x0000000304ff7892 */ /* 0x000fe2000f80c0ff */
[----:B------:R-:W-:-:S04]  /*0a10*/  SHF.L.U32 R5, R16, 0x1f, RZ ;  /* 0x0000001f10057819 */ /* 0x000fc800000006ff */
[----:B------:R-:W1:Y:S02]  /*0a20*/  SYNCS.PHASECHK.TRANS64.TRYWAIT P0, [R2+URZ+0x31800], R5 ;  /* 0x03180005020075a7 */ /* 0x000e6400080011ff */
[----:B-1----:R-:W-:Y:S05]  /*0a30*/  @!P0 BRA `(.L_x_14) ;  /* 0x0000004400c88947 */ /* 0x002fea0003800000 */
.L_x_71:
[----:B------:R-:W-:Y:S05]  /*0a40*/  BRA.U UP0, `(.L_x_15) ;  /* 0x0000000100bc7547 */ /* 0x000fea000b800000 */
[C-C-:B------:R-:W-:Y:S02]  /*0a50*/  IMAD R26, R15.reuse, 0x200, R0.reuse ;  /* 0x000002000f1a7824 */ /* 0x140fe400078e0200 */
[----:B------:R-:W-:Y:S02]  /*0a60*/  IMAD R3, R15, 0x400, R0 ;  /* 0x000004000f037824 */ /* 0x000fe400078e0200 */
[--C-:B------:R-:W-:Y:S01]  /*0a70*/  IMAD R9, R24, 0x4, R26.reuse ;  /* 0x0000000418097824 */ /* 0x100fe200078e021a */
[-C--:B------:R-:W-:Y:S01]  /*0a80*/  LEA R8, R23, R26.reuse, 0x2 ;  /* 0x0000001a17087211 */ /* 0x080fe200078e10ff */
[--C-:B------:R-:W-:Y:S01]  /*0a90*/  IMAD R29, R22, 0x4, R26.reuse ;  /* 0x00000004161d7824 */ /* 0x100fe200078e021a */
[-C--:B------:R-:W-:Y:S01]  /*0aa0*/  LEA R27, R21, R26.reuse, 0x2 ;  /* 0x0000001a151b7211 */ /* 0x080fe200078e10ff */
[--C-:B-1----:R-:W-:Y:S01]  /*0ab0*/  IMAD R5, R19, 0x4, R26.reuse ;  /* 0x0000000413057824 */ /* 0x102fe200078e021a */
[-C--:B------:R-:W-:Y:S01]  /*0ac0*/  LEA R6, R20, R26.reuse, 0x2 ;  /* 0x0000001a14067211 */ /* 0x080fe200078e10ff */
[----:B------:R-:W1:Y:S01]  /*0ad0*/  LDS R9, [R9+0x30000] ;  /* 0x0300000009097984 */ /* 0x000e620000000800 */
[----:B------:R-:W-:Y:S01]  /*0ae0*/  LEA R4, R18, R26, 0x2 ;  /* 0x0000001a12047211 */ /* 0x000fe200078e10ff */
[----:B------:R-:W-:Y:S01]  /*0af0*/  IMAD R26, R17, 0x4, R26 ;  /* 0x00000004111a7824 */ /* 0x000fe200078e021a */
[-C--:B------:R-:W-:Y:S01]  /*0b00*/  LEA R14, R24, R3.reuse, 0x2 ;  /* 0x00000003180e7211 */ /* 0x080fe200078e10ff */
[----:B------:R-:W2:Y:S01]  /*0b10*/  LDS R8, [R8+0x30000] ;  /* 0x0300000008087984 */ /* 0x000ea20000000800 */
[--C-:B------:R-:W-:Y:S01]  /*0b20*/  IMAD R11, R23, 0x4, R3.reuse ;  /* 0x00000004170b7824 */ /* 0x100fe200078e0203 */
[----:B------:R-:W-:Y:S01]  /*0b30*/  LEA R10, R22, R3, 0x2 ;  /* 0x00000003160a7211 */ /* 0x000fe200078e10ff */
[----:B------:R-:W-:Y:S01]  /*0b40*/  IMAD R7, R21, 0x4, R3 ;  /* 0x0000000415077824 */ /* 0x000fe200078e0203 */
[----:B------:R-:W3:Y:S04]  /*0b50*/  LDS R29, [R29+0x30000] ;  /* 0x030000001d1d7984 */ /* 0x000ee80000000800 */
[----:B------:R-:W4:Y:S01]  /*0b60*/  LDS R27, [R27+0x30000] ;  /* 0x030000001b1b7984 */ /* 0x000f220000000800 */
[----:B------:R-:W-:-:S03]  /*0b70*/  NOP ;  /* 0x0000000000007918 */ /* 0x000fc60000000000 */
[----:B-1----:R1:W-:Y:S04]  /*0b80*/  STS [R6+0x30000], R9 ;  /* 0x0300000906007388 */ /* 0x0023e80000000800 */
[----:B--2---:R2:W-:Y:S04]  /*0b90*/  STS [R5+0x30000], R8 ;  /* 0x0300000805007388 */ /* 0x0045e80000000800 */
[----:B---3--:R3:W-:Y:S04]  /*0ba0*/  STS [R4+0x30000], R29 ;  /* 0x0300001d04007388 */ /* 0x0087e80000000800 */
[----:B----4-:R-:W-:Y:S04]  /*0bb0*/  STS [R26+0x30000], R27 ;  /* 0x0300001b1a007388 */ /* 0x010fe80000000800 */
[----:B------:R-:W4:Y:S04]  /*0bc0*/  LDS R13, [R14+0x30800] ;  /* 0x030800000e0d7984 */ /* 0x000f280000000800 */
[----:B------:R-:W5:Y:S04]  /*0bd0*/  LDS R12, [R11+0x30800] ;  /* 0x030800000b0c7984 */ /* 0x000f680000000800 */
[----:B------:R-:W5:Y:S01]  /*0be0*/  LDS R9, [R10+0x30800] ;  /* 0x030800000a097984 */ /* 0x000f620000000800 */
[----:B-1----:R-:W-:-:S03]  /*0bf0*/  LEA R6, R20, R3, 0x2 ;  /* 0x0000000314067211 */ /* 0x002fc600078e10ff */
[----:B------:R-:W1:Y:S01]  /*0c00*/  LDS R8, [R7+0x30800] ;  /* 0x0308000007087984 */ /* 0x000e620000000800 */
[----:B--2---:R-:W-:Y:S01]  /*0c10*/  IMAD R5, R19, 0x4, R3 ;  /* 0x0000000413057824 */ /* 0x004fe200078e0203 */
[----:B------:R-:W-:Y:S01]  /*0c20*/  NOP ;  /* 0x0000000000007918 */ /* 0x000fe20000000000 */
[-C--:B---3--:R-:W-:Y:S02]  /*0c30*/  LEA R4, R18, R3.reuse, 0x2 ;  /* 0x0000000312047211 */ /* 0x088fe400078e10ff */
[----:B------:R-:W-:Y:S01]  /*0c40*/  LEA R3, R17, R3, 0x2 ;  /* 0x0000000311037211 */ /* 0x000fe200078e10ff */
[----:B----4-:R-:W-:Y:S04]  /*0c50*/  STS [R6+0x30800], R13 ;  /* 0x0308000d06007388 */ /* 0x010fe80000000800 */
[----:B-----5:R-:W-:Y:S04]  /*0c60*/  STS [R5+0x30800], R12 ;  /* 0x0308000c05007388 */ /* 0x020fe80000000800 */
[----:B------:R-:W-:Y:S04]  /*0c70*/  STS [R4+0x30800], R9 ;  /* 0x0308000904007388 */ /* 0x000fe80000000800 */
[----:B-1----:R-:W-:Y:S04]  /*0c80*/  STS [R3+0x30800], R8 ;  /* 0x0308000803007388 */ /* 0x002fe80000000800 */
[----:B------:R-:W1:Y:S04]  /*0c90*/  LDS R27, [R14+0x30a00] ;  /* 0x030a00000e1b7984 */ /* 0x000e680000000800 */
[----:B------:R-:W2:Y:S04]  /*0ca0*/  LDS R26, [R11+0x30a00] ;  /* 0x030a00000b1a7984 */ /* 0x000ea80000000800 */
[----:B------:R-:W3:Y:S04]  /*0cb0*/  LDS R29, [R10+0x30a00] ;  /* 0x030a00000a1d7984 */ /* 0x000ee80000000800 */
[----:B------:R-:W4:Y:S01]  /*0cc0*/  LDS R28, [R7+0x30a00] ;  /* 0x030a0000071c7984 */ /* 0x000f220000000800 */
[----:B------:R-:W-:-:S03]  /*0cd0*/  NOP ;  /* 0x0000000000007918 */ /* 0x000fc60000000000 */
[----:B-1----:R5:W-:Y:S04]  /*0ce0*/  STS [R6+0x30a00], R27 ;  /* 0x030a001b06007388 */ /* 0x002be80000000800 */
[----:B--2---:R5:W-:Y:S04]  /*0cf0*/  STS [R5+0x30a00], R26 ;  /* 0x030a001a05007388 */ /* 0x004be80000000800 */
[----:B---3--:R5:W-:Y:S04]  /*0d00*/  STS [R4+0x30a00], R29 ;  /* 0x030a001d04007388 */ /* 0x008be80000000800 */
[----:B----4-:R5:W-:Y:S01]  /*0d10*/  STS [R3+0x30a00], R28 ;  /* 0x030a001c03007388 */ /* 0x010be20000000800 */
[----:B------:R1:W-:Y:S06]  /*0d20*/  MEMBAR.ALL.CTA ;  /* 0x0000000000007992 */ /* 0x0003ec0000008000 */
[----:B-1----:R-:W2:Y:S02]  /*0d30*/  FENCE.VIEW.ASYNC.S ;  /* 0x00000000000073c6 */ /* 0x002ea40000000000 */
.L_x_15:
[----:B-1----:R-:W-:Y:S01]  /*0d40*/  VIADD R2, R2, 0x31840 ;  /* 0x0003184002027836 */ /* 0x002fe20000000000 */
[C---:B------:R-:W-:Y:S01]  /*0d50*/  ISETP.NE.AND P0, PT, R15.reuse, 0x3, PT ;  /* 0x000000030f00780c */ /* 0x040fe20003f05270 */
[----:B------:R-:W-:Y:S01]  /*0d60*/  VIADD R15, R15, 0x1 ;  /* 0x000000010f0f7836 */ /* 0x000fe20000000000 */
[----:B------:R-:W-:Y:S02]  /*0d70*/  UIADD3 UR4, UPT, UPT, UR4, 0x1, URZ ;  /* 0x0000000104047890 */ /* 0x000fe4000fffe0ff */
[----:B------:R-:W-:Y:S02]  /*0d80*/  PRMT R2, RZ, 0x654, R2 ;  /* 0x00000654ff027816 */ /* 0x000fe40000000002 */
[----:B------:R-:W-:Y:S01]  /*0d90*/  SEL R15, R15, RZ, P0 ;  /* 0x000000ff0f0f7207 */ /* 0x000fe20000000000 */
[----:B------:R-:W-:Y:S01]  /*0da0*/  UISETP.NE.AND UP0, UPT, UR4, 0x10, UPT ;  /* 0x000000100400788c */ /* 0x000fe2000bf05270 */
[----:B--2---:R1:W-:Y:S02]  /*0db0*/  SYNCS.ARRIVE.TRANS64.RED.A1T0 RZ, [R2+URZ], RZ ;  /* 0x000000ff02ff79a7 */ /* 0x0043e400081004ff */
[----:B------:R-:W-:-:S04]  /*0dc0*/  ISETP.NE.AND P0, PT, R15, RZ, PT ;  /* 0x000000ff0f00720c */ /* 0x000fc80003f05270 */
[----:B-----5:R-:W-:-:S04]  /*0dd0*/  SEL R3, RZ, 0x1, P0 ;  /* 0x00000001ff037807 */ /* 0x020fc80000000000 */
[----:B------:R-:W-:Y:S01]  /*0de0*/  LOP3.LUT R16, R16, R3, RZ, 0x3c, !PT ;  /* 0x0000000310107212 */ /* 0x000fe200078e3cff */
[----:B------:R-:W-:Y:S06]  /*0df0*/  BRA.U UP0, `(.L_x_16) ;  /* 0xfffffff900fc7547 */ /* 0x000fec000b83ffff */
[----:B------:R-:W-:-:S13]  /*0e00*/  ISETP.NE.AND P0, PT, R25, UR5, PT ;  /* 0x0000000519007c0c */ /* 0x000fda000bf05270 */
[----:B------:R-:W-:Y:S05]  /*0e10*/  @!P0 EXIT ;  /* 0x000000000000894d */ /* 0x000fea0003800000 */
[----:B------:R-:W-:Y:S01]  /*0e20*/  UIADD3 UR5, UPT, UPT, UR5, 0x1, URZ ;  /* 0x0000000105057890 */ /* 0x000fe2000fffe0ff */
[----:B------:R-:W-:Y:S05]  /*0e30*/  BRA `(.L_x_17) ;  /* 0xfffffff800dc7947 */ /* 0x000fea000383ffff */
.L_x_12:
[----:B-1----:R-:W-:-:S09]  /*0e40*/  UISETP.NE.AND UP0, UPT, UR5, URZ, UPT ;  /* 0x000000ff0500728c */ /* 0x002fd2000bf05270 */
[----:B------:R-:W-:Y:S05]  /*0e50*/  BRA.U UP0, `(.L_x_13) ;  /* 0x00000025004c7547 */ /* 0x000fea000b800000 */
[----:B------:R-:W1:Y:S01]  /*0e60*/  S2UR UR4, SR_CTAID.X ;  /* 0x00000000000479c3 */ /* 0x000e620000002500 */
[----:B------:R-:W-:Y:S02]  /*0e70*/  UMOV UR8, 0x400 ;  /* 0x0000040000087882 */ /* 0x000fe40000000000 */
[----:B------:R-:W-:-:S04]  /*0e80*/  ULEA UR8, UR5, UR8, 0x18 ;  /* 0x0000000805087291 */ /* 0x000fc8000f8ec0ff */
[----:B------:R-:W-:Y:S02]  /*0e90*/  UIADD3 UR5, UPT, UPT, UR8, 0x14000, URZ ;  /* 0x0001400008057890 */ /* 0x000fe4000fffe0ff */
[----:B------:R-:W-:Y:S02]  /*0ea0*/  UIADD3 UR6, UPT, UPT, UR8, 0x4000, URZ ;  /* 0x0000400008067890 */ /* 0x000fe4000fffe0ff */
[----:B------:R-:W-:Y:S02]  /*0eb0*/  USHF.R.U32.HI UR5, URZ, 0x4, UR5 ;  /* 0x00000004ff057899 */ /* 0x000fe40008011605 */
[----:B------:R-:W-:Y:S02]  /*0ec0*/  USHF.R.U32.HI UR6, URZ, 0x4, UR6 ;  /* 0x00000004ff067899 */ /* 0x000fe40008011606 */
[----:B------:R-:W-:Y:S01]  /*0ed0*/  ULOP3.LUT UR5, UR5, 0x3fc0, URZ, 0xc0, !UPT ;  /* 0x00003fc005057892 */ /* 0x000fe2000f8ec0ff */
[----:B-1----:R-:W-:-:S13]  /*0ee0*/  ISETP.LE.U32.AND P0, PT, R22, UR4, PT ;  /* 0x0000000416007c0c */ /* 0x002fda000bf03070 */
[----:B------:R-:W-:Y:S05]  /*0ef0*/  @P0 EXIT ;  /* 0x000000000000094d */ /* 0x000fea0003800000 */
[----:B------:R-:W-:Y:S01]  /*0f00*/  ULOP3.LUT UR4, URZ, UR4, URZ, 0x33, !UPT ;  /* 0x00000004ff047292 */ /* 0x000fe2000f8e33ff */
[----:B------:R-:W-:Y:S01]  /*0f10*/  IMAD.U32 R8, RZ, RZ, UR5 ;  /* 0x00000005ff087e24 */ /* 0x000fe2000f8e00ff */
[----:B------:R-:W-:Y:S01]  /*0f20*/  ULOP3.LUT UR6, UR6, 0x3fc0, URZ, 0xc0, !UPT ;  /* 0x00003fc006067892 */ /* 0x000fe2000f8ec0ff */
[C---:B------:R-:W-:Y:S01]  /*0f30*/  ISETP.GE.U32.AND P0, PT, R21.reuse, 0x4, PT ;  /* 0x000000041500780c */ /* 0x040fe20003f06070 */
[----:B------:R-:W-:Y:S01]  /*0f40*/  IMAD.MOV.U32 R4, RZ, RZ, RZ ;  /* 0x000000ffff047224 */ /* 0x000fe200078e00ff */
[----:B------:R-:W-:Y:S01]  /*0f50*/  UMOV UR18, URZ ;  /* 0x000000ff00127c82 */ /* 0x000fe20008000000 */
[----:B------:R-:W-:Y:S01]  /*0f60*/  VIADD R3, R22, UR4 ;  /* 0x0000000416037c36 */ /* 0x000fe20008000000 */
[----:B------:R-:W-:Y:S01]  /*0f70*/  UMOV UR15, URZ ;  /* 0x000000ff000f7c82 */ /* 0x000fe20008000000 */
[C---:B------:R-:W-:Y:S01]  /*0f80*/  IMAD R8, R21.reuse, 0x700, R8 ;  /* 0x0000070015087824 */ /* 0x040fe200078e0208 */
[----:B------:R-:W-:Y:S01]  /*0f90*/  LEA R9, R21, UR6, 0xa ;  /* 0x0000000615097c11 */ /* 0x000fe2000f8e50ff */
[----:B------:R-:W-:Y:S01]  /*0fa0*/  IMAD.HI.U32 R3, R3, 0x1b4e81b5, RZ ;  /* 0x1b4e81b503037827 */ /* 0x000fe200078e00ff */
[----:B------:R-:W-:Y:S01]  /*0fb0*/  UMOV UR6, 0x1c0 ;  /* 0x000001c000067882 */ /* 0x000fe20000000000 */
[----:B------:R-:W-:Y:S01]  /*0fc0*/  UMOV UR7, 0x1c4 ;  /* 0x000001c400077882 */ /* 0x000fe20000000000 */
[----:B------:R-:W-:Y:S01]  /*0fd0*/  SEL R9, R9, RZ, !P0 ;  /* 0x000000ff09097207 */ /* 0x000fe20004000000 */
[----:B------:R-:W-:Y:S01]  /*0fe0*/  UMOV UR4, 0x1c0 ;  /* 0x000001c000047882 */ /* 0x000fe20000000000 */
[----:B------:R-:W-:Y:S01]  /*0ff0*/  SEL R8, R8, RZ, !P0 ;  /* 0x000000ff08087207 */ /* 0x000fe20004000000 */
[----:B------:R-:W-:Y:S01]  /*1000*/  UMOV UR5, 0x1c4 ;  /* 0x000001c400057882 */ /* 0x000fe20000000000 */
[----:B------:R-:W-:-:S07]  /*1010*/  SHF.R.U32.HI R3, RZ, 0x4, R3 ;  /* 0x00000004ff037819 */ /* 0x000fce0000011603 */
.L_x_24:
[----:B------:R-:W-:Y:S01]  /*1020*/  USHF.R.U32.HI UR10, URZ, 0x1, UR18 ;  /* 0x00000001ff0a7899 */ /* 0x000fe20008011612 */
[----:B------:R-:W-:Y:S01]  /*1030*/  HFMA2 R7, -RZ, RZ, 0, 5.9604644775390625e-08 ;  /* 0x00000001ff077431 */ /* 0x000fe200000001ff */
[----:B------:R-:W-:Y:S02]  /*1040*/  USHF.L.U32 UR9, UR18, 0x3, URZ ;  /* 0x0000000312097899 */ /* 0x000fe400080006ff */
[----:B------:R-:W-:Y:S02]  /*1050*/  ULOP3.LUT UR10, UR10, 0x1, URZ, 0xc, !UPT ;  /* 0x000000010a0a7892 */ /* 0x000fe4000f8e0cff */
[----:B------:R-:W-:Y:S02]  /*1060*/  ULOP3.LUT UR9, UR9, 0x8, URZ, 0xc0, !UPT ;  /* 0x0000000809097892 */ /* 0x000fe4000f8ec0ff */
[----:B------:R-:W-:Y:S02]  /*1070*/  USHF.L.U32 UR10, UR10, 0x1f, URZ ;  /* 0x0000001f0a0a7899 */ /* 0x000fe400080006ff */
[----:B------:R-:W-:-:S02]  /*1080*/  ULOP3.LUT UR12, UR18, 0x1, URZ, 0xc0, !UPT ;  /* 0x00000001120c7892 */ /* 0x000fc4000f8ec0ff */
[----:B------:R-:W-:Y:S01]  /*1090*/  MOV R0, UR9 ;  /* 0x0000000900007c02 */ /* 0x000fe20008000f00 */
[----:B------:R-:W-:Y:S01]  /*10a0*/  UIADD3 UR9, UPT, UPT, UR8, UR9, URZ ;  /* 0x0000000908097290 */ /* 0x000fe2000fffe0ff */
[----:B------:R-:W-:Y:S01]  /*10b0*/  MOV R5, UR10 ;  /* 0x0000000a00057c02 */ /* 0x000fe20008000f00 */
[----:B------:R-:W-:Y:S02]  /*10c0*/  UIMAD UR12, UR12, 0xe0, URZ ;  /* 0x000000e00c0c78a4 */ /* 0x000fe4000f8e02ff */
[----:B------:R-:W-:Y:S01]  /*10d0*/  UIADD3 UR11, UPT, UPT, UR9, 0x31860, URZ ;  /* 0x00031860090b7890 */ /* 0x000fe2000fffe0ff */
[----:B------:R-:W1:Y:S02]  /*10e0*/  SYNCS.PHASECHK.TRANS64.TRYWAIT P0, [R0+UR8+0x31870], R5 ;  /* 0x03187005000075a7 */ /* 0x000e640008001108 */
[----:B-1----:R-:W-:Y:S09]  /*10f0*/  @!P0 BRA `(.L_x_18) ;  /* 0x0000004000308947 */ /* 0x002ff20003800000 */
.L_x_73:
[----:B------:R-:W-:Y:S01]  /*1100*/  NOP ;  /* 0x0000000000007918 */ /* 0x000fe20000000000 */
[----:B------:R-:W-:Y:S01]  /*1110*/  UMOV UR17, 0xe ;  /* 0x0000000e00117882 */ /* 0x000fe20000000000 */
[----:B------:R-:W-:-:S05]  /*1120*/  UMOV UR16, 0xfffffff0 ;  /* 0xfffffff000107882 */ /* 0x000fca0000000000 */
.L_x_23:
[----:B------:R-:W-:Y:S01]  /*1130*/  ULEA UR13, UR15, UR8, 0x3 ;  /* 0x000000080f0d7291 */ /* 0x000fe2000f8e18ff */
[----:B-1----:R-:W-:Y:S01]  /*1140*/  SHF.L.U32 R11, R4, 0x1f, RZ ;  /* 0x0000001f040b7819 */ /* 0x002fe200000006ff */
[----:B------:R-:W-:Y:S01]  /*1150*/  UIADD3 UR14, UPT, UPT, UR16, 0x10, URZ ;  /* 0x00000010100e7890 */ /* 0x000fe2000fffe0ff */
[----:B------:R-:W-:Y:S03]  /*1160*/  MOV R0, UR15 ;  /* 0x0000000f00007c02 */ /* 0x000fe60008000f00 */
[----:B------:R-:W-:Y:S03]  /*1170*/  ULOP3.LUT UP0, UR14, UR14, 0x2, URZ, 0xc0, !UPT ;  /* 0x000000020e0e7892 */ /* 0x000fe6000f80c0ff */
[----:B------:R-:W1:Y:S02]  /*1180*/  SYNCS.PHASECHK.TRANS64.TRYWAIT P0, [UR13+0x31840], R11 ;  /* 0x0318400bff0075a7 */ /* 0x000e64000800110d */
[----:B-12---:R-:W-:Y:S07]  /*1190*/  @!P0 BRA `(.L_x_19) ;  /* 0x0000004000288947 */ /* 0x006fee0003800000 */
.L_x_75:
[----:B------:R-:W-:Y:S01]  /*11a0*/  NOP ;  /* 0x0000000000007918 */ /* 0x000fe20000000000 */
[----:B------:R-:W-:Y:S05]  /*11b0*/  BRA.U UP0, `(.L_x_20) ;  /* 0x0000000100487547 */ /* 0x000fea000b800000 */
[----:B------:R-:W-:Y:S02]  /*11c0*/  ULEA UR19, UR15, UR8, 0x9 ;  /* 0x000000080f137291 */ /* 0x000fe4000f8e48ff */
[----:B------:R-:W-:Y:S02]  /*11d0*/  ULEA UR9, UR15, UR8, 0xa ;  /* 0x000000080f097291 */ /* 0x000fe4000f8e50ff */
[----:B------:R-:W-:Y:S02]  /*11e0*/  UIADD3 UR19, UPT, UPT, UR19, 0x30000, URZ ;  /* 0x0003000013137890 */ /* 0x000fe4000fffe0ff */
[----:B------:R-:W-:Y:S02]  /*11f0*/  UIADD3 UR10, UPT, UPT, UR9, 0x30800, URZ ;  /* 0x00030800090a7890 */ /* 0x000fe4000fffe0ff */
[----:B------:R-:W-:Y:S02]  /*1200*/  UIADD3 UR9, UPT, UPT, UR9, 0x30a00, URZ ;  /* 0x00030a0009097890 */ /* 0x000fe4000fffe0ff */
[----:B------:R-:W-:Y:S02]  /*1210*/  USHF.R.U32.HI UR19, URZ, 0x4, UR19 ;  /* 0x00000004ff137899 */ /* 0x000fe40008011613 */
[----:B------:R-:W-:Y:S02]  /*1220*/  USHF.R.U32.HI UR10, URZ, 0x4, UR10 ;  /* 0x00000004ff0a7899 */ /* 0x000fe4000801160a */
[----:B------:R-:W-:Y:S02]  /*1230*/  USHF.R.U32.HI UR9, URZ, 0x4, UR9 ;  /* 0x00000004ff097899 */ /* 0x000fe40008011609 */
[----:B------:R-:W-:Y:S02]  /*1240*/  ULOP3.LUT UR20, UR19, 0x3fe0, URZ, 0xc0, !UPT ;  /* 0x00003fe013147892 */ /* 0x000fe4000f8ec0ff */
[----:B------:R-:W-:Y:S02]  /*1250*/  ULOP3.LUT UR22, UR10, 0x3fc0, URZ, 0xc0, !UPT ;  /* 0x00003fc00a167892 */ /* 0x000fe4000f8ec0ff */
[----:B------:R-:W-:Y:S01]  /*1260*/  ULOP3.LUT UR24, UR9, 0x3fe0, URZ, 0xc0, !UPT ;  /* 0x00003fe009187892 */ /* 0x000fe2000f8ec0ff */
[----:B------:R-:W-:Y:S01]  /*1270*/  UMOV UR21, 0x4008 ;  /* 0x0000400800157882 */ /* 0x000fe20000000000 */
[----:B------:R-:W-:Y:S01]  /*1280*/  UMOV UR23, 0x4008 ;  /* 0x0000400800177882 */ /* 0x000fe20000000000 */
[----:B------:R-:W-:Y:S02]  /*1290*/  UMOV UR25, 0x4008 ;  /* 0x0000400800197882 */ /* 0x000fe40000000000 */
[----:B------:R2:W-:Y:S02]  /*12a0*/  UTCCP.T.S.4x32dp128bit tmem[0x1c0], gdesc[UR20] ;  /* 0x0001c014ff0079e7 */ /* 0x0005e40009100000 */
[----:B------:R2:W-:Y:S02]  /*12b0*/  UTCCP.T.S.4x32dp128bit tmem[0x1c4], gdesc[UR22] ;  /* 0x0001c416ff0079e7 */ /* 0x0005e40009100000 */
[----:B------:R2:W-:Y:S01]  /*12c0*/  UTCCP.T.S.4x32dp128bit tmem[0x1c8], gdesc[UR24] ;  /* 0x0001c818ff0079e7 */ /* 0x0005e20009100000 */
[----:B------:R-:W-:Y:S02]  /*12d0*/  NOP ;  /* 0x0000000000007918 */ /* 0x000fe40000000000 */
.L_x_20:
[----:B------:R-:W-:Y:S01]  /*12e0*/  UISETP.NE.AND UP0, UPT, UR15, 0x3, UPT ;  /* 0x000000030f00788c */ /* 0x000fe2000bf05270 */
[----:B------:R-:W-:Y:S01]  /*12f0*/  SHFL.IDX PT, R5, R8, R0, 0x1f ;  /* 0x00001f0008057589 */ /* 0x000fe200000e0000 */
[----:B------:R-:W-:Y:S01]  /*1300*/  UIADD3 UR10, UPT, UPT, UR15, 0x1, URZ ;  /* 0x000000010f0a7890 */ /* 0x000fe2000fffe0ff */
[----:B------:R-:W-:Y:S03]  /*1310*/  NOP ;  /* 0x0000000000007918 */ /* 0x000fe60000000000 */
[----:B------:R-:W-:Y:S03]  /*1320*/  USEL UR10, UR10, URZ, UP0 ;  /* 0x000000ff0a0a7287 */ /* 0x000fe60008000000 */
[----:B-1----:R-:W1:Y:S01]  /*1330*/  SHFL.IDX PT, R2, R9, R0, 0x1f ;  /* 0x00001f0009027589 */ /* 0x002e6200000e0000 */
[----:B------:R-:W-:Y:S02]  /*1340*/  USHF.L.U32 UR15, UR14, 0x4, URZ ;  /* 0x000000040e0f7899 */ /* 0x000fe400080006ff */
[----:B------:R-:W-:Y:S02]  /*1350*/  ULEA UR9, UR10, UR8, 0x3 ;  /* 0x000000080a097291 */ /* 0x000fe4000f8e18ff */
[----:B------:R-:W-:Y:S01]  /*1360*/  ULEA UR14, UR14, 0x8b8, 0xd ;  /* 0x000008b80e0e7891 */ /* 0x000fe2000f8e68ff */
[----:B------:R-:W-:Y:S01]  /*1370*/  ISETP.NE.AND P0, PT, RZ, UR10, PT ;  /* 0x0000000aff007c0c */ /* 0x000fe2000bf05270 */
[----:B------:R-:W-:Y:S01]  /*1380*/  UISETP.NE.AND UP0, UPT, UR16, -0x10, UPT ;  /* 0xfffffff01000788c */ /* 0x000fe2000bf05270 */
[----:B------:R-:W-:Y:S01]  /*1390*/  IMAD.U32 R10, RZ, RZ, UR10 ;  /* 0x0000000aff0a7e24 */ /* 0x000fe2000f8e00ff */
[----:B------:R-:W-:Y:S02]  /*13a0*/  UPRMT UR15, UR15, 0x5410, UR14 ;  /* 0x000054100f0f7896 */ /* 0x000fe4000800000e */
[----:B------:R-:W-:Y:S01]  /*13b0*/  UIADD3 UR13, UPT, UPT, UR13, 0x31820, URZ ;  /* 0x000318200d0d7890 */ /* 0x000fe2000fffe0ff */
[----:B------:R-:W-:Y:S01]  /*13c0*/  UMOV UR14, URZ ;  /* 0x000000ff000e7c82 */ /* 0x000fe20008000000 */
[----:B--2---:R-:W-:Y:S01]  /*13d0*/  UMOV UR23, 0x40004040 ;  /* 0x4000404000177882 */ /* 0x004fe20000000000 */
[----:B------:R-:W-:Y:S01]  /*13e0*/  UMOV UR21, 0x40004040 ;  /* 0x4000404000157882 */ /* 0x000fe20000000000 */
[----:B------:R-:W-:Y:S01]  /*13f0*/  UMOV UR27, 0x40004040 ;  /* 0x40004040001b7882 */ /* 0x000fe20000000000 */
[----:B------:R-:W-:Y:S01]  /*1400*/  UMOV UR25, 0x40004040 ;  /* 0x4000404000197882 */ /* 0x000fe20000000000 */
[----:B------:R-:W-:Y:S01]  /*1410*/  UMOV UR31, 0x40004040 ;  /* 0x40004040001f7882 */ /* 0x000fe20000000000 */
[----:B------:R-:W-:Y:S01]  /*1420*/  UMOV UR29, 0x40004040 ;  /* 0x40004040001d7882 */ /* 0x000fe20000000000 */
[----:B------:R-:W-:Y:S01]  /*1430*/  UMOV UR35, 0x40004040 ;  /* 0x4000404000237882 */ /* 0x000fe20000000000 */
[----:B------:R-:W-:Y:S01]  /*1440*/  UMOV UR33, 0x40004040 ;  /* 0x4000404000217882 */ /* 0x000fe20000000000 */
[----:B-1----:R-:W-:Y:S02]  /*1450*/  R2UR UR22, R2 ;  /* 0x00000000021672ca */ /* 0x002fe400000e0000 */
[----:B------:R-:W-:Y:S02]  /*1460*/  R2UR UR20, R5 ;  /* 0x00000000051472ca */ /* 0x000fe400000e0000 */
[----:B------:R-:W-:Y:S04]  /*1470*/  SEL R5, RZ, 0x1, P0 ;  /* 0x00000001ff057807 */ /* 0x000fe80000000000 */
[----:B------:R-:W-:Y:S05]  /*1480*/  LOP3.LUT R4, R4, R5, RZ, 0x3c, !PT ;  /* 0x0000000504047212 */ /* 0x000fea00078e3cff */
[----:B------:R-:W-:Y:S01]  /*1490*/  UIADD3 UR26, UPT, UPT, UR22, 0x2, URZ ;  /* 0x00000002161a7890 */ /* 0x000fe2000fffe0ff */
[----:B------:R-:W-:Y:S01]  /*14a0*/  IMAD.U32 R13, R4, -0x80000000, RZ ;  /* 0x80000000040d7824 */ /* 0x000fe200078e00ff */
[----:B------:R-:W-:Y:S01]  /*14b0*/  UIADD3 UR24, UPT, UPT, UR20, 0x2, URZ ;  /* 0x0000000214187890 */ /* 0x000fe2000fffe0ff */
[----:B------:R1:W-:Y:S01]  /*14c0*/  UTCQMMA gdesc[UR22], gdesc[UR20], tmem[UR12], tmem[UR14], idesc[UR15], tmem[UR6], UP0 ;  /* 0x00060e1416007dea */ /* 0x0003e2000800030c */
[----:B------:R-:W-:Y:S02]  /*14d0*/  UIADD3 UR30, UPT, UPT, UR22, 0x4, URZ ;  /* 0x00000004161e7890 */ /* 0x000fe4000fffe0ff */
[----:B------:R-:W-:Y:S02]  /*14e0*/  UIADD3 UR28, UPT, UPT, UR20, 0x4, URZ ;  /* 0x00000004141c7890 */ /* 0x000fe4000fffe0ff */
[----:B------:R-:W-:Y:S02]  /*14f0*/  UIADD3 UR34, UPT, UPT, UR22, 0x6, URZ ;  /* 0x0000000616227890 */ /* 0x000fe4000fffe0ff */
[----:B------:R-:W-:Y:S01]  /*1500*/  UIADD3 UR32, UPT, UPT, UR20, 0x6, URZ ;  /* 0x0000000614207890 */ /* 0x000fe2000fffe0ff */
[----:B------:R1:W-:Y:S04]  /*1510*/  UTCQMMA gdesc[UR26], gdesc[UR24], tmem[UR12], tmem[UR14], idesc[UR15], tmem[UR6], UPT ;  /* 0x00060e181a007dea */ /* 0x0003e8000b80030c */
[----:B------:R1:W-:Y:S04]  /*1520*/  UTCQMMA gdesc[UR30], gdesc[UR28], tmem[UR12], tmem[UR14], idesc[UR15], tmem[UR6], UPT ;  /* 0x00060e1c1e007dea */ /* 0x0003e8000b80030c */
[----:B------:R1:W-:Y:S01]  /*1530*/  UTCQMMA gdesc[UR34], gdesc[UR32], tmem[UR12], tmem[UR14], idesc[UR15], tmem[UR6], UPT ;  /* 0x00060e2022007dea */ /* 0x0003e2000b80030c */
[----:B------:R1:W-:Y:S01]  /*1540*/  UTCBAR [UR13], URZ ;  /* 0x000000ff0d0073e9 */ /* 0x0003e200080000ff */
[----:B------:R-:W2:Y:S02]  /*1550*/  SYNCS.PHASECHK.TRANS64.TRYWAIT P0, [UR9+0x31840], R13 ;  /* 0x0318400dff0075a7 */ /* 0x000ea40008001109 */
[----:B-12---:R-:W-:Y:S05]  /*1560*/  @!P0 BRA `(.L_x_21) ;  /* 0x0000003c00508947 */ /* 0x006fea0003800000 */
.L_x_77:
[----:B------:R-:W-:Y:S01]  /*1570*/  ELECT P0, URZ, PT ;  /* 0x0000000000ff782f */ /* 0x000fe20003800000 */
[----:B------:R-:W-:Y:S01]  /*1580*/  SHFL.IDX PT, R2, R9, R10, 0x1f ;  /* 0x00001f0a09027589 */ /* 0x000fe200000e0000 */
[----:B------:R-:W-:Y:S02]  /*1590*/  UIADD3 UR9, UPT, UPT, UR9, 0x31820, URZ ;  /* 0x0003182009097890 */ /* 0x000fe4000fffe0ff */
[----:B------:R-:W-:Y:S05]  /*15a0*/  UISETP.NE.AND UP0, UPT, UR16, -0x2, UPT ;  /* 0xfffffffe1000788c */ /* 0x000fea000bf05270 */
[----:B-1----:R-:W1:Y:S01]  /*15b0*/  SHFL.IDX PT, R0, R8, R10, 0x1f ;  /* 0x00001f0a08007589 */ /* 0x002e6200000e0000 */
[----:B------:R-:W-:Y:S01]  /*15c0*/  NOP ;  /* 0x0000000000007918 */ /* 0x000fe20000000000 */
[----:B------:R-:W-:Y:S02]  /*15d0*/  NOP ;  /* 0x0000000000007918 */ /* 0x000fe40000000000 */
[C---:B------:R-:W-:Y:S01]  /*15e0*/  @P0 IMAD.SHL.U32 R5, R7.reuse, 0x2000, RZ ;  /* 0x0000200007050824 */ /* 0x040fe200078e00ff */
[----:B------:R-:W-:Y:S01]  /*15f0*/  UMOV UR21, 0x40004040 ;  /* 0x4000404000157882 */ /* 0x000fe20000000000 */
[----:B------:R-:W-:Y:S01]  /*1600*/  @P0 IMAD.SHL.U32 R6, R7, 0x10, RZ ;  /* 0x0000001007060824 */ /* 0x000fe200078e00ff */
[----:B------:R-:W-:Y:S01]  /*1610*/  UMOV UR15, 0x40004040 ;  /* 0x40004040000f7882 */ /* 0x000fe20000000000 */
[----:B------:R-:W-:Y:S01]  /*1620*/  UMOV UR27, 0x40004040 ;  /* 0x40004040001b7882 */ /* 0x000fe20000000000 */
[----:B------:R-:W-:Y:S01]  /*1630*/  @P0 LOP3.LUT R5, R5, 0x6000, RZ, 0xc0, !PT ;  /* 0x0000600005050812 */ /* 0x000fe200078ec0ff */
[----:B------:R-:W-:Y:S01]  /*1640*/  UMOV UR25, 0x40004040 ;  /* 0x4000404000197882 */ /* 0x000fe20000000000 */
[----:B------:R-:W-:Y:S01]  /*1650*/  @P0 LOP3.LUT R6, R6, 0x30, RZ, 0xc0, !PT ;  /* 0x0000003006060812 */ /* 0x000fe200078ec0ff */
[----:B------:R-:W-:Y:S01]  /*1660*/  UMOV UR31, 0x40004040 ;  /* 0x40004040001f7882 */ /* 0x000fe20000000000 */
[----:B------:R-:W-:Y:S01]  /*1670*/  @P0 LOP3.LUT R5, R5, 0x8b8, RZ, 0xfc, !PT ;  /* 0x000008b805050812 */ /* 0x000fe200078efcff */
[----:B------:R-:W-:Y:S01]  /*1680*/  UMOV UR29, 0x40004040 ;  /* 0x40004040001d7882 */ /* 0x000fe20000000000 */
[----:B------:R-:W-:Y:S01]  /*1690*/  UMOV UR35, 0x40004040 ;  /* 0x4000404000237882 */ /* 0x000fe20000000000 */
[----:B------:R-:W-:Y:S01]  /*16a0*/  UMOV UR33, 0x40004040 ;  /* 0x4000404000217882 */ /* 0x000fe20000000000 */
[----:B------:R-:W-:Y:S02]  /*16b0*/  @P0 PRMT R5, R6, 0x5410, R5 ;  /* 0x0000541006050816 */ /* 0x000fe40000000005 */
[----:B-1----:R-:W-:Y:S01]  /*16c0*/  R2UR UR14, R0 ;  /* 0x00000000000e72ca */ /* 0x002fe200000e0000 */
[----:B------:R-:W-:Y:S01]  /*16d0*/  @P0 IMAD.MOV.U32 R10, RZ, RZ, RZ ;  /* 0x000000ffff0a0224 */ /* 0x000fe200078e00ff */
[----:B------:R-:W-:Y:S02]  /*16e0*/  @P0 R2UR UR13, R5 ;  /* 0x00000000050d02ca */ /* 0x000fe400000e0000 */
[----:B------:R-:W-:Y:S02]  /*16f0*/  R2UR UR20, R2 ;  /* 0x00000000021472ca */ /* 0x000fe400000e0000 */
[----:B------:R-:W-:Y:S07]  /*1700*/  @P0 R2UR UR22, R10 ;  /* 0x000000000a1602ca */ /* 0x000fee00000e0000 */
[----:B------:R-:W-:Y:S02]  /*1710*/  UIADD3 UR24, UPT, UPT, UR14, 0x2, URZ ;  /* 0x000000020e187890 */ /* 0x000fe4000fffe0ff */
[----:B------:R-:W-:Y:S01]  /*1720*/  UIADD3 UR28, UPT, UPT, UR14, 0x4, URZ ;  /* 0x000000040e1c7890 */ /* 0x000fe2000fffe0ff */
[----:B------:R-:W-:Y:S01]  /*1730*/  IMAD.U32 R11, RZ, RZ, UR13 ;  /* 0x0000000dff0b7e24 */ /* 0x000fe2000f8e00ff */
[----:B------:R-:W-:Y:S02]  /*1740*/  UIADD3 UR26, UPT, UPT, UR20, 0x2, URZ ;  /* 0x00000002141a7890 */ /* 0x000fe4000fffe0ff */
[----:B------:R-:W-:Y:S02]  /*1750*/  UIADD3 UR30, UPT, UPT, UR20, 0x4, URZ ;  /* 0x00000004141e7890 */ /* 0x000fe4000fffe0ff */
[----:B------:R-:W-:Y:S01]  /*1760*/  @P0 R2UR UR23, R11 ;  /* 0x000000000b1702ca */ /* 0x000fe200000e0000 */
[----:B------:R-:W-:Y:S02]  /*1770*/  UIADD3 UR34, UPT, UPT, UR20, 0x6, URZ ;  /* 0x0000000614227890 */ /* 0x000fe4000fffe0ff */
[----:B------:R-:W-:Y:S10]  /*1780*/  UIADD3 UR32, UPT, UPT, UR14, 0x6, URZ ;  /* 0x000000060e207890 */ /* 0x000ff4000fffe0ff */
[----:B------:R1:W-:Y:S01]  /*1790*/  UTCQMMA gdesc[UR20], gdesc[UR14], tmem[UR12], tmem[UR22], idesc[UR23], tmem[UR4], UPT ;  /* 0x0004160e14007dea */ /* 0x0003e2000b80030c */
[----:B------:R1:W-:Y:S01]  /*17a0*/  UTCQMMA gdesc[UR26], gdesc[UR24], tmem[UR12], tmem[UR22], idesc[UR23], tmem[UR4], UPT ;  /* 0x000416181a007dea */ /* 0x0003e2000b80030c */
[----:B------:R1:W-:Y:S01]  /*17b0*/  UTCQMMA gdesc[UR30], gdesc[UR28], tmem[UR12], tmem[UR22], idesc[UR23], tmem[UR4], UPT ;  /* 0x0004161c1e007dea */ /* 0x0003e2000b80030c */
[----:B------:R1:W-:Y:S01]  /*17c0*/  UTCQMMA gdesc[UR34], gdesc[UR32], tmem[UR12], tmem[UR22], idesc[UR23], tmem[UR4], UPT ;  /* 0x0004162022007dea */ /* 0x0003e2000b80030c */
[----:B------:R1:W-:Y:S01]  /*17d0*/  UTCBAR [UR9], URZ ;  /* 0x000000ff090073e9 */ /* 0x0003e200080000ff */
[----:B------:R-:W-:Y:S05]  /*17e0*/  BRA.U UP0, `(.L_x_22) ;  /* 0x0000000100087547 */ /* 0x000fea000b800000 */
[----:B------:R2:W-:Y:S01]  /*17f0*/  UTCBAR [UR11], URZ ;  /* 0x000000ff0b0073e9 */ /* 0x0005e200080000ff */
[----:B------:R-:W-:Y:S01]  /*1800*/  NOP ;  /* 0x0000000000007918 */ /* 0x000fe20000000000 */
.L_x_22:
[----:B------:R-:W-:Y:S01]  /*1810*/  UISETP.NE.AND UP0, UPT, UR10, 0x3, UPT ;  /* 0x000000030a00788c */ /* 0x000fe2000bf05270 */
[----:B------:R-:W-:Y:S01]  /*1820*/  VIADD R7, R7, 0x2 ;  /* 0x0000000207077836 */ /* 0x000fe20000000000 */
[----:B------:R-:W-:Y:S02]  /*1830*/  UIADD3 UR10, UPT, UPT, UR10, 0x1, URZ ;  /* 0x000000010a0a7890 */ /* 0x000fe4000fffe0ff */
[----:B------:R-:W-:Y:S02]  /*1840*/  UIADD3 UR17, UPT, UPT, UR17, -0x2, URZ ;  /* 0xfffffffe11117890 */ /* 0x000fe4000fffe0ff */
[----:B-1----:R-:W-:Y:S02]  /*1850*/  USEL UR15, UR10, URZ, UP0 ;  /* 0x000000ff0a0f7287 */ /* 0x002fe40008000000 */
[----:B------:R-:W-:Y:S02]  /*1860*/  UISETP.NE.AND UP0, UPT, UR17, -0x2, UPT ;  /* 0xfffffffe1100788c */ /* 0x000fe4000bf05270 */
[----:B------:R-:W-:Y:S02]  /*1870*/  UIADD3 UR16, UPT, UPT, UR16, 0x2, URZ ;  /* 0x0000000210107890 */ /* 0x000fe4000fffe0ff */
[----:B------:R-:W-:Y:S04]  /*1880*/  ISETP.NE.AND P0, PT, RZ, UR15, PT ;  /* 0x0000000fff007c0c */ /* 0x000fe8000bf05270 */
[----:B------:R-:W-:Y:S04]  /*1890*/  SEL R5, RZ, 0x1, P0 ;  /* 0x00000001ff057807 */ /* 0x000fe80000000000 */
[----:B------:R-:W-:Y:S01]  /*18a0*/  LOP3.LUT R4, R4, R5, RZ, 0x3c, !PT ;  /* 0x0000000504047212 */ /* 0x000fe200078e3cff */
[----:B------:R-:W-:Y:S06]  /*18b0*/  BRA.U UP0, `(.L_x_23) ;  /* 0xfffffff9001c7547 */ /* 0x000fec000b83ffff */
[----:B------:R-:W-:-:S13]  /*18c0*/  ISETP.NE.AND P0, PT, R3, UR18, PT ;  /* 0x0000001203007c0c */ /* 0x000fda000bf05270 */
[----:B--2---:R-:W-:Y:S05]  /*18d0*/  @!P0 EXIT ;  /* 0x000000000000894d */ /* 0x004fea0003800000 */
[----:B------:R-:W-:Y:S01]  /*18e0*/  UIADD3 UR18, UPT, UPT, UR18, 0x1, URZ ;  /* 0x0000000112127890 */ /* 0x000fe2000fffe0ff */
[----:B------:R-:W-:Y:S11]  /*18f0*/  BRA `(.L_x_24) ;  /* 0xfffffff400c87947 */ /* 0x000ff6000383ffff */
.L_x_11:
[----:B------:R-:W-:-:S13]  /*1900*/  ELECT P0, URZ, PT ;  /* 0x0000000000ff782f */ /* 0x000fda0003800000 */
[----:B------:R-:W-:Y:S05]  /*1910*/  @!P0 BRA `(.L_x_13) ;  /* 0x00000018009c8947 */ /* 0x000fea0003800000 */
[----:B------:R-:W1:Y:S02]  /*1920*/  S2UR UR4, SR_CTAID.X ;  /* 0x00000000000479c3 */ /* 0x000e640000002500 */
[----:B-1----:R-:W-:-:S13]  /*1930*/  ISETP.LE.U32.AND P0, PT, R22, UR4, PT ;  /* 0x0000000416007c0c */ /* 0x002fda000bf03070 */
[----:B------:R-:W-:Y:S05]  /*1940*/  @P0 EXIT ;  /* 0x000000000000094d */ /* 0x000fea0003800000 */
[----:B------:R-:W1:Y:S01]  /*1950*/  S2R R0, SR_CgaCtaId ;  /* 0x0000000000007919 */ /* 0x000e620000008800 */
[----:B------:R-:W-:Y:S01]  /*1960*/  IMAD.U32 R5, RZ, RZ, UR4 ;  /* 0x00000004ff057e24 */ /* 0x000fe2000f8e00ff */
[----:B------:R-:W2:Y:S04]  /*1970*/  LDC.64 R8, c[0x0][0x348] ;  /* 0x0000d200ff087b82 */ /* 0x000ea80000000a00 */
[----:B------:R-:W-:Y:S02]  /*1980*/  LOP3.LUT R3, RZ, R5, RZ, 0x33, !PT ;  /* 0x00000005ff037212 */ /* 0x000fe400078e33ff */
[----:B------:R-:W-:-:S03]  /*1990*/  PRMT R4, R5, 0x7610, R4 ;  /* 0x0000761005047816 */ /* 0x000fc60000000004 */
[----:B------:R-:W-:Y:S01]  /*19a0*/  IMAD.IADD R2, R22, 0x1, R3 ;  /* 0x0000000116027824 */ /* 0x000fe200078e0203 */
[----:B------:R-:W-:-:S03]  /*19b0*/  MOV R3, 0x400 ;  /* 0x0000040000037802 */ /* 0x000fc60000000f00 */
[----:B------:R-:W-:-:S05]  /*19c0*/  IMAD.HI.U32 R2, R2, 0x1b4e81b5, RZ ;  /* 0x1b4e81b502027827 */ /* 0x000fca00078e00ff */
[----:B------:R-:W-:-:S05]  /*19d0*/  SHF.R.U32.HI R2, RZ, 0x4, R2 ;  /* 0x00000004ff027819 */ /* 0x000fca0000011602 */
[----:B------:R-:W-:Y:S01]  /*19e0*/  IMAD.MOV R2, RZ, RZ, -R2 ;  /* 0x000000ffff027224 */ /* 0x000fe200078e0a02 */
[----:B-1----:R-:W-:-:S07]  /*19f0*/  LEA R0, R0, R3, 0x18 ;  /* 0x0000000300007211 */ /* 0x002fce00078ec0ff */
.L_x_41:
[----:B------:R-:W-:Y:S01]  /*1a00*/  SHF.R.U32.HI R14, RZ, 0x5, R5 ;  /* 0x00000005ff0e7819 */ /* 0x000fe20000011605 */
[----:B------:R-:W-:Y:S05]  /*1a10*/  YIELD ;  /* 0x0000000000007946 */ /* 0x000fea0003800000 */
[----:B------:R-:W-:Y:S02]  /*1a20*/  LOP3.LUT R14, R14, 0x7fffff0, RZ, 0xc0, !PT ;  /* 0x07fffff00e0e7812 */ /* 0x000fe400078ec0ff */
[----:B------:R-:W-:Y:S02]  /*1a30*/  LOP3.LUT R38, R4, 0x1ff, RZ, 0xc0, !PT ;  /* 0x000001ff04267812 */ /* 0x000fe400078ec0ff */
[----:B------:R-:W-:-:S02]  /*1a40*/  VIADDMNMX.U32 R35, R31, -R14, 0x10, PT ;  /* 0x000000101f237446 */ /* 0x000fc4000380080e */
[----:B-1234-:R-:W-:Y:S02]  /*1a50*/  MOV R6, 0x1a70 ;  /* 0x00001a7000067802 */ /* 0x01efe40000000f00 */
[----:B--2---:R-:W-:Y:S05]  /*1a60*/  CALL.REL.NOINC `($__internal_3_$__cuda_sm20_div_u16) ;  /* 0x0000003c00e87944 */ /* 0x004fea0003c00000 */
[----:B------:R-:W-:Y:S01]  /*1a70*/  IMAD.MOV.U32 R3, RZ, RZ, -0x80000000 ;  /* 0x80000000ff037424 */ /* 0x000fe200078e00ff */
[----:B------:R-:W-:Y:S01]  /*1a80*/  PRMT R35, R35, 0x9910, RZ ;  /* 0x0000991023237816 */ /* 0x000fe200000000ff */
[----:B------:R-:W-:Y:S01]  /*1a90*/  VIADD R25, R0, 0x31800 ;  /* 0x0003180000197836 */ /* 0x000fe20000000000 */
[C---:B------:R-:W-:Y:S01]  /*1aa0*/  PRMT R6, R36.reuse, 0x9910, RZ ;  /* 0x0000991024067816 */ /* 0x040fe200000000ff */
[----:B------:R-:W1:Y:S01]  /*1ab0*/  SYNCS.PHASECHK.TRANS64.TRYWAIT P4, [R0+URZ+0x31820], R3 ;  /* 0x03182003000075a7 */ /* 0x000e6200080811ff */
[----:B------:R-:W-:Y:S01]  /*1ac0*/  LOP3.LUT R10, R36, 0xffff, RZ, 0xc0, !PT ;  /* 0x0000ffff240a7812 */ /* 0x000fe200078ec0ff */
[----:B------:R-:W-:Y:S01]  /*1ad0*/  VIADD R24, R0, 0x30000 ;  /* 0x0003000000187836 */ /* 0x000fe20000000000 */
[C---:B------:R-:W-:Y:S01]  /*1ae0*/  IADD3 R36, P3, PT, R8.reuse, 0x40, RZ ;  /* 0x0000004008247810 */ /* 0x040fe20007f7e0ff */
[----:B------:R-:W-:Y:S01]  /*1af0*/  IMAD R6, R35, R6, RZ ;  /* 0x0000000623067224 */ /* 0x000fe200078e02ff */
[C---:B------:R-:W-:Y:S01]  /*1b00*/  IADD3 R32, P1, PT, R8.reuse, 0x140, RZ ;  /* 0x0000014008207810 */ /* 0x040fe20007f3e0ff */
[----:B------:R-:W-:Y:S01]  /*1b10*/  IMAD.MOV.U32 R23, RZ, RZ, 0xb580 ;  /* 0x0000b580ff177424 */ /* 0x000fe200078e00ff */
[C---:B------:R-:W-:Y:S01]  /*1b20*/  IADD3 R34, P2, PT, R8.reuse, 0xc0, RZ ;  /* 0x000000c008227810 */ /* 0x040fe20007f5e0ff */
[----:B------:R-:W-:Y:S01]  /*1b30*/  IMAD.MOV R6, RZ, RZ, -R6 ;  /* 0x000000ffff067224 */ /* 0x000fe200078e0a06 */
[----:B------:R-:W-:Y:S01]  /*1b40*/  IADD3 R28, P0, PT, R8, 0x1c0, RZ ;  /* 0x000001c0081c7810 */ /* 0x000fe20007f1e0ff */
[--C-:B------:R-:W-:Y:S01]  /*1b50*/  IMAD.X R37, RZ, RZ, R9.reuse, P3 ;  /* 0x000000ffff257224 */ /* 0x100fe200018e0609 */
[----:B------:R-:W-:Y:S01]  /*1b60*/  IADD3 R22, PT, PT, R0, 0x30800, RZ ;  /* 0x0003080000167810 */ /* 0x000fe20007ffe0ff */
[----:B------:R-:W-:Y:S01]  /*1b70*/  IMAD R10, R10, 0xe0, RZ ;  /* 0x000000e00a0a7824 */ /* 0x000fe200078e02ff */
[----:B------:R-:W-:Y:S01]  /*1b80*/  PRMT R7, R6, 0x7710, RZ ;  /* 0x0000771006077816 */ /* 0x000fe200000000ff */
[----:B------:R-:W-:Y:S01]  /*1b90*/  VIADD R6, R0, 0x14000 ;  /* 0x0001400000067836 */ /* 0x000fe20000000000 */
[----:B------:R-:W-:Y:S01]  /*1ba0*/  IADD3.X R35, PT, PT, RZ, R9, RZ, P2, !PT ;  /* 0x00000009ff237210 */ /* 0x000fe200017fe4ff */
[----:B------:R-:W-:Y:S01]  /*1bb0*/  IMAD.X R33, RZ, RZ, R9, P1 ;  /* 0x000000ffff217224 */ /* 0x000fe200008e0609 */
[----:B------:R-:W-:-:S02]  /*1bc0*/  IADD3 R7, PT, PT, R38, R7, RZ ;  /* 0x0000000726077210 */ /* 0x000fc40007ffe0ff */
[----:B------:R-:W-:Y:S02]  /*1bd0*/  IADD3.X R29, PT, PT, RZ, R9, RZ, P0, !PT ;  /* 0x00000009ff1d7210 */ /* 0x000fe400007fe4ff */
[----:B------:R-:W-:Y:S02]  /*1be0*/  LOP3.LUT R11, R7, 0xffff, RZ, 0xc0, !PT ;  /* 0x0000ffff070b7812 */ /* 0x000fe400078ec0ff */
[----:B------:R-:W-:-:S03]  /*1bf0*/  IADD3 R7, PT, PT, R0, 0x4000, RZ ;  /* 0x0000400000077810 */ /* 0x000fc60007ffe0ff */
[----:B------:R-:W-:Y:S01]  /*1c00*/  IMAD.IADD R11, R14, 0x1, R11 ;  /* 0x000000010e0b7824 */ /* 0x000fe200078e020b */
[----:B-1----:R-:W-:Y:S06]  /*1c10*/  @!P4 BRA `(.L_x_25) ;  /* 0x0000003400c0c947 */ /* 0x002fec0003800000 */
.L_x_78:
[----:B------:R-:W-:Y:S01]  /*1c20*/  IMAD.SHL.U32 R11, R11, 0x80, RZ ;  /* 0x000000800b0b7824 */ /* 0x000fe200078e00ff */
[----:B------:R-:W-:Y:S01]  /*1c30*/  R2UR UR13, R25 ;  /* 0x00000000190d72ca */ /* 0x000fe200000e0000 */
[----:B------:R-:W-:Y:S01]  /*1c40*/  UMOV UR14, URZ ;  /* 0x000000ff000e7c82 */ /* 0x000fe20008000000 */
[----:B------:R-:W-:Y:S01]  /*1c50*/  R2UR UR28, R36 ;  /* 0x00000000241c72ca */ /* 0x000fe200000e0000 */
[----:B------:R-:W-:Y:S01]  /*1c60*/  UMOV UR20, 0x0 ;  /* 0x0000000000147882 */ /* 0x000fe20000000000 */
[----:B------:R-:W-:Y:S01]  /*1c70*/  R2UR UR29, R37 ;  /* 0x00000000251d72ca */ /* 0x000fe200000e0000 */
[----:B------:R-:W-:Y:S01]  /*1c80*/  UMOV UR21, 0x10000000 ;  /* 0x1000000000157882 */ /* 0x000fe20000000000 */
[----:B------:R-:W-:Y:S01]  /*1c90*/  R2UR UR12, R7 ;  /* 0x00000000070c72ca */ /* 0x000fe200000e0000 */
[----:B------:R-:W-:Y:S01]  /*1ca0*/  UMOV UR11, URZ ;  /* 0x000000ff000b7c82 */ /* 0x000fe20008000000 */
[----:B------:R-:W-:Y:S01]  /*1cb0*/  R2UR UR15, R11 ;  /* 0x000000000b0f72ca */ /* 0x000fe200000e0000 */
[----:B------:R-:W-:Y:S01]  /*1cc0*/  UMOV UR18, UR14 ;  /* 0x0000000e00127c82 */ /* 0x000fe20008000000 */
        /* <DEDUP_REMOVED lines=9> */
[----:B------:R-:W-:Y:S01]  /*1d60*/  VIADD R21, R0, 0x8000 ;  /* 0x0000800000157836 */ /* 0x000fe20000000000 */
[----:B------:R-:W-:Y:S01]  /*1d70*/  R2UR UR25, R33 ;  /* 0x00000000211972ca */ /* 0x000fe200000e0000 */
[----:B------:R2:W-:Y:S01]  /*1d80*/  UTMALDG.2D [UR12], [UR28], desc[UR20] ;  /* 0x0000140c1c0075b4 */ /* 0x0005e20008009000 */
[----:B------:R-:W-:Y:S01]  /*1d90*/  R2UR UR8, R24 ;  /* 0x00000000180872ca */ /* 0x000fe200000e0000 */
[----:B------:R-:W-:Y:S01]  /*1da0*/  UMOV UR10, UR15 ;  /* 0x0000000f000a7c82 */ /* 0x000fe20008000000 */
[----:B------:R-:W-:Y:S01]  /*1db0*/  R2UR UR22, R28 ;  /* 0x000000001c1672ca */ /* 0x000fe200000e0000 */
[----:B------:R-:W-:Y:S01]  /*1dc0*/  VIADD R20, R0, 0x31808 ;  /* 0x0003180800147836 */ /* 0x000fe20000000000 */
[----:B------:R-:W-:Y:S01]  /*1dd0*/  R2UR UR23, R29 ;  /* 0x000000001d1772ca */ /* 0x000fe200000e0000 */
[----:B------:R-:W-:Y:S01]  /*1de0*/  UMOV UR6, UR19 ;  /* 0x0000001300067c82 */ /* 0x000fe20008000000 */
[----:B------:R-:W-:Y:S01]  /*1df0*/  R2UR UR4, R22 ;  /* 0x00000000160472ca */ /* 0x000fe200000e0000 */
[----:B------:R2:W-:Y:S01]  /*1e00*/  UTMALDG.2D [UR16], [UR26], desc[UR20] ;  /* 0x000014101a0075b4 */ /* 0x0005e20008009000 */
[----:B------:R-:W-:-:S05]  /*1e10*/  VIADD R18, R0, 0x1b000 ;  /* 0x0001b00000127836 */ /* 0x000fca0000000000 */
[----:B------:R2:W-:Y:S06]  /*1e20*/  UTMALDG.2D [UR8], [UR24], desc[UR20] ;  /* 0x00001408180075b4 */ /* 0x0005ec0008009000 */
[----:B------:R2:W-:Y:S01]  /*1e30*/  UTMALDG.2D [UR4], [UR22], desc[UR20] ;  /* 0x00001404160075b4 */ /* 0x0005e20008009000 */
[----:B------:R2:W-:Y:S01]  /*1e40*/  SYNCS.ARRIVE.TRANS64 RZ, [R0+URZ+0x31800], R23 ;  /* 0x0318001700ff79a7 */ /* 0x0005e200080000ff */
[----:B------:R-:W3:Y:S02]  /*1e50*/  SYNCS.PHASECHK.TRANS64.TRYWAIT P0, [R0+URZ+0x31828], R3 ;  /* 0x03182803000075a7 */ /* 0x000ee400080011ff */
[----:B--23--:R-:W-:Y:S05]  /*1e60*/  @!P0 BRA `(.L_x_26) ;  /* 0x0000003400488947 */ /* 0x00cfea0003800000 */
.L_x_79:
[----:B------:R-:W-:Y:S01]  /*1e70*/  R2UR UR9, R20 ;  /* 0x00000000140972ca */ /* 0x000fe200000e0000 */
[----:B------:R-:W-:Y:S01]  /*1e80*/  IMAD.MOV.U32 R19, RZ, RZ, 0xb000 ;  /* 0x0000b000ff137424 */ /* 0x000fe200078e00ff */
[----:B------:R-:W-:Y:S01]  /*1e90*/  R2UR UR16, R36 ;  /* 0x00000000241072ca */ /* 0x000fe200000e0000 */
[----:B------:R-:W-:Y:S01]  /*1ea0*/  UMOV UR14, 0x0 ;  /* 0x00000000000e7882 */ /* 0x000fe20000000000 */
[----:B------:R-:W-:Y:S01]  /*1eb0*/  R2UR UR17, R37 ;  /* 0x00000000251172ca */ /* 0x000fe200000e0000 */
[----:B------:R-:W-:Y:S01]  /*1ec0*/  UMOV UR15, 0x10000000 ;  /* 0x10000000000f7882 */ /* 0x000fe20000000000 */
[----:B------:R-:W-:Y:S01]  /*1ed0*/  R2UR UR11, R11 ;  /* 0x000000000b0b72ca */ /* 0x000fe200000e0000 */
[----:B------:R-:W-:Y:S01]  /*1ee0*/  UMOV UR10, 0x80 ;  /* 0x00000080000a7882 */ /* 0x000fe20000000000 */
[----:B------:R-:W-:Y:S01]  /*1ef0*/  R2UR UR8, R21 ;  /* 0x00000000150872ca */ /* 0x000fe200000e0000 */
[----:B------:R-:W-:Y:S01]  /*1f00*/  UMOV UR6, 0x80 ;  /* 0x0000008000067882 */ /* 0x000fe20000000000 */
[----:B------:R-:W-:Y:S01]  /*1f10*/  R2UR UR12, R34 ;  /* 0x00000000220c72ca */ /* 0x000fe200000e0000 */
[----:B------:R-:W-:Y:S01]  /*1f20*/  VIADD R17, R0, 0xc000 ;  /* 0x0000c00000117836 */ /* 0x000fe20000000000 */
[----:B------:R-:W-:Y:S01]  /*1f30*/  R2UR UR13, R35 ;  /* 0x00000000230d72ca */ /* 0x000fe200000e0000 */
[----:B------:R-:W-:Y:S01]  /*1f40*/  UMOV UR5, UR9 ;  /* 0x0000000900057c82 */ /* 0x000fe20008000000 */
[----:B------:R-:W-:Y:S01]  /*1f50*/  R2UR UR7, R10 ;  /* 0x000000000a0772ca */ /* 0x000fe200000e0000 */
[----:B------:R-:W-:Y:S01]  /*1f60*/  VIADD R16, R0, 0x31810 ;  /* 0x0003181000107836 */ /* 0x000fe20000000000 */
[----:B------:R-:W-:Y:S01]  /*1f70*/  R2UR UR4, R18 ;  /* 0x00000000120472ca */ /* 0x000fe200000e0000 */
[----:B------:R-:W-:-:S04]  /*1f80*/  VIADD R15, R0, 0x22000 ;  /* 0x00022000000f7836 */ /* 0x000fc80000000000 */
[----:B------:R2:W-:Y:S08]  /*1f90*/  UTMALDG.2D [UR8], [UR16], desc[UR14] ;  /* 0x00000e08100075b4 */ /* 0x0005f00008009000 */
[----:B------:R2:W-:Y:S01]  /*1fa0*/  UTMALDG.2D [UR4], [UR12], desc[UR14] ;  /* 0x00000e040c0075b4 */ /* 0x0005e20008009000 */
[----:B------:R2:W-:Y:S01]  /*1fb0*/  SYNCS.ARRIVE.TRANS64 RZ, [R0+URZ+0x31808], R19 ;  /* 0x0318081300ff79a7 */ /* 0x0005e200080000ff */
[----:B------:R-:W3:Y:S02]  /*1fc0*/  SYNCS.PHASECHK.TRANS64.TRYWAIT P0, [R0+URZ+0x31830], R3 ;  /* 0x03183003000075a7 */ /* 0x000ee400080011ff */
[----:B--23--:R-:W-:Y:S05]  /*1fd0*/  @!P0 BRA `(.L_x_27) ;  /* 0x0000003400088947 */ /* 0x00cfea0003800000 */
.L_x_80:
        /* <DEDUP_REMOVED lines=11> */
[----:B-1----:R-:W-:Y:S01]  /*2090*/  VIADD R13, R0, 0x31818 ;  /* 0x00031818000d7836 */ /* 0x002fe20000000000 */
[----:B------:R-:W-:Y:S01]  /*20a0*/  R2UR UR13, R35 ;  /* 0x00000000230d72ca */ /* 0x000fe200000e0000 */
[----:B------:R-:W-:Y:S01]  /*20b0*/  UMOV UR5, UR9 ;  /* 0x0000000900057c82 */ /* 0x000fe20008000000 */
[----:B------:R-:W-:Y:S01]  /*20c0*/  R2UR UR7, R10 ;  /* 0x000000000a0772ca */ /* 0x000fe200000e0000 */
[----:B------:R-:W-:Y:S01]  /*20d0*/  VIADD R12, R0, 0x29000 ;  /* 0x00029000000c7836 */ /* 0x000fe20000000000 */
[----:B------:R-:W-:-:S05]  /*20e0*/  R2UR UR4, R15 ;  /* 0x000000000f0472ca */ /* 0x000fca00000e0000 */
[----:B------:R1:W-:Y:S08]  /*20f0*/  UTMALDG.2D [UR8], [UR16], desc[UR14] ;  /* 0x00000e08100075b4 */ /* 0x0003f00008009000 */
[----:B------:R1:W-:Y:S01]  /*2100*/  UTMALDG.2D [UR4], [UR12], desc[UR14] ;  /* 0x00000e040c0075b4 */ /* 0x0003e20008009000 */
[----:B------:R1:W-:Y:S01]  /*2110*/  SYNCS.ARRIVE.TRANS64 RZ, [R0+URZ+0x31810], R19 ;  /* 0x0318101300ff79a7 */ /* 0x0003e200080000ff */
[----:B------:R-:W2:Y:S02]  /*2120*/  SYNCS.PHASECHK.TRANS64.TRYWAIT P0, [R0+URZ+0x31838], R3 ;  /* 0x03183803000075a7 */ /* 0x000ea400080011ff */
[----:B-12---:R-:W-:Y:S05]  /*2130*/  @!P0 BRA `(.L_x_28) ;  /* 0x0000003000cc8947 */ /* 0x006fea0003800000 */
.L_x_81:
        /* <DEDUP_REMOVED lines=8> */
[----:B------:R-:W-:Y:S02]  /*21c0*/  R2UR UR8, R14 ;  /* 0x000000000e0872ca */ /* 0x000fe400000e0000 */
[----:B------:R-:W-:-:S02]  /*21d0*/  R2UR UR12, R34 ;  /* 0x00000000220c72ca */ /* 0x000fc400000e0000 */
[----:B------:R-:W-:Y:S01]  /*21e0*/  R2UR UR13, R35 ;  /* 0x00000000230d72ca */ /* 0x000fe200000e0000 */
[----:B------:R-:W-:Y:S01]  /*21f0*/  UMOV UR5, UR9 ;  /* 0x0000000900057c82 */ /* 0x000fe20008000000 */
[----:B------:R-:W-:Y:S02]  /*2200*/  R2UR UR7, R10 ;  /* 0x000000000a0772ca */ /* 0x000fe400000e0000 */
[----:B------:R-:W-:-:S05]  /*2210*/  R2UR UR4, R12 ;  /* 0x000000000c0472ca */ /* 0x000fca00000e0000 */
[----:B------:R2:W-:Y:S08]  /*2220*/  UTMALDG.2D [UR8], [UR16], desc[UR14] ;  /* 0x00000e08100075b4 */ /* 0x0005f00008009000 */
[----:B------:R2:W-:Y:S01]  /*2230*/  UTMALDG.2D [UR4], [UR12], desc[UR14] ;  /* 0x00000e040c0075b4 */ /* 0x0005e20008009000 */
[----:B------:R2:W-:Y:S01]  /*2240*/  SYNCS.ARRIVE.TRANS64 RZ, [R0+URZ+0x31818], R19 ;  /* 0x0318181300ff79a7 */ /* 0x0005e200080000ff */
[----:B------:R-:W3:Y:S02]  /*2250*/  SYNCS.PHASECHK.TRANS64.TRYWAIT P0, [R0+URZ+0x31820], RZ ;  /* 0x031820ff000075a7 */ /* 0x000ee400080011ff */
[----:B--23--:R-:W-:Y:S05]  /*2260*/  @!P0 BRA `(.L_x_29) ;  /* 0x00000030009c8947 */ /* 0x00cfea0003800000 */
.L_x_82:
        /* <DEDUP_REMOVED lines=13> */
[----:B------:R-:W-:Y:S01]  /*2340*/  UMOV UR13, UR17 ;  /* 0x00000011000d7c82 */ /* 0x000fe20008000000 */
[----:B------:R-:W-:Y:S01]  /*2350*/  R2UR UR12, R6 ;  /* 0x00000000060c72ca */ /* 0x000fe200000e0000 */
[----:B------:R-:W-:Y:S01]  /*2360*/  UMOV UR9, UR17 ;  /* 0x0000001100097c82 */ /* 0x000fe20008000000 */
[----:B------:R-:W-:Y:S01]  /*2370*/  R2UR UR15, R10 ;  /* 0x000000000a0f72ca */ /* 0x000fe200000e0000 */
[----:B------:R-:W-:Y:S01]  /*2380*/  UMOV UR5, UR17 ;  /* 0x0000001100057c82 */ /* 0x000fe20008000000 */
[----:B------:R-:W-:-:S02]  /*2390*/  R2UR UR22, R32 ;  /* 0x00000000201672ca */ /* 0x000fc400000e0000 */
[----:B------:R-:W-:Y:S01]  /*23a0*/  R2UR UR23, R33 ;  /* 0x00000000211772ca */ /* 0x000fe200000e0000 */
[----:B------:R3:W-:Y:S01]  /*23b0*/  UTMALDG.2D [UR16], [UR28], desc[UR24] ;  /* 0x000018101c0075b4 */ /* 0x0007e20008009000 */
[----:B------:R-:W-:Y:S01]  /*23c0*/  R2UR UR8, R24 ;  /* 0x00000000180872ca */ /* 0x000fe200000e0000 */
[----:B------:R-:W-:Y:S01]  /*23d0*/  UMOV UR10, UR19 ;  /* 0x00000013000a7c82 */ /* 0x000fe20008000000 */
[----:B------:R-:W-:Y:S02]  /*23e0*/  R2UR UR20, R28 ;  /* 0x000000001c1472ca */ /* 0x000fe400000e0000 */
[----:B------:R-:W-:Y:S02]  /*23f0*/  R2UR UR21, R29 ;  /* 0x000000001d1572ca */ /* 0x000fe400000e0000 */
[----:B------:R-:W-:Y:S01]  /*2400*/  R2UR UR4, R22 ;  /* 0x00000000160472ca */ /* 0x000fe200000e0000 */
[----:B------:R3:W-:Y:S01]  /*2410*/  UTMALDG.2D [UR12], [UR26], desc[UR24] ;  /* 0x0000180c1a0075b4 */ /* 0x0007e20008009000 */
[----:B------:R-:W-:-:S05]  /*2420*/  UMOV UR6, UR15 ;  /* 0x0000000f00067c82 */ /* 0x000fca0008000000 */
[----:B------:R3:W-:Y:S06]  /*2430*/  UTMALDG.2D [UR8], [UR22], desc[UR24] ;  /* 0x00001808160075b4 */ /* 0x0007ec0008009000 */
[----:B------:R3:W-:Y:S01]  /*2440*/  UTMALDG.2D [UR4], [UR20], desc[UR24] ;  /* 0x00001804140075b4 */ /* 0x0007e20008009000 */
[----:B------:R3:W-:Y:S01]  /*2450*/  SYNCS.ARRIVE.TRANS64 RZ, [R0+URZ+0x31800], R23 ;  /* 0x0318001700ff79a7 */ /* 0x0007e200080000ff */
[----:B------:R-:W4:Y:S02]  /*2460*/  SYNCS.PHASECHK.TRANS64.TRYWAIT P0, [R0+URZ+0x31828], RZ ;  /* 0x031828ff000075a7 */ /* 0x000f2400080011ff */
[----:B---34-:R-:W-:Y:S05]  /*2470*/  @!P0 BRA `(.L_x_30) ;  /* 0x00000030002c8947 */ /* 0x018fea0003800000 */
.L_x_83:
        /* <DEDUP_REMOVED lines=17> */
[----:B------:R-:W5:Y:S02]  /*2590*/  SYNCS.PHASECHK.TRANS64.TRYWAIT P0, [R0+URZ+0x31830], RZ ;  /* 0x031830ff000075a7 */ /* 0x000f6400080011ff */
[----:B----45:R-:W-:Y:S05]  /*25a0*/  @!P0 BRA `(.L_x_31) ;  /* 0x0000002c00f48947 */ /* 0x030fea0003800000 */
.L_x_84:
        /* <DEDUP_REMOVED lines=17> */
[----:B------:R-:W1:Y:S02]  /*26c0*/  SYNCS.PHASECHK.TRANS64.TRYWAIT P0, [R0+URZ+0x31838], RZ ;  /* 0x031838ff000075a7 */ /* 0x000e6400080011ff */
[----:B-1---5:R-:W-:Y:S05]  /*26d0*/  @!P0 BRA `(.L_x_32) ;  /* 0x0000002c00bc8947 */ /* 0x022fea0003800000 */
.L_x_85:
        /* <DEDUP_REMOVED lines=17> */
[----:B------:R-:W1:Y:S02]  /*27f0*/  SYNCS.PHASECHK.TRANS64.TRYWAIT P0, [R0+URZ+0x31820], R3 ;  /* 0x03182003000075a7 */ /* 0x000e6400080011ff */
[----:B-1---5:R-:W-:Y:S05]  /*2800*/  @!P0 BRA `(.L_x_33) ;  /* 0x0000002c00848947 */ /* 0x022fea0003800000 */
.L_x_86:
        /* <DEDUP_REMOVED lines=31> */
[----:B------:R-:W1:Y:S02]  /*2a00*/  SYNCS.PHASECHK.TRANS64.TRYWAIT P0, [R0+URZ+0x31828], R3 ;  /* 0x03182803000075a7 */ /* 0x000e6400080011ff */
[----:B-1---5:R-:W-:Y:S05]  /*2a10*/  @!P0 BRA `(.L_x_34) ;  /* 0x0000002c001c8947 */ /* 0x022fea0003800000 */
.L_x_87:
        /* <DEDUP_REMOVED lines=19> */
.L_x_88:
        /* <DEDUP_REMOVED lines=19> */
.L_x_89:
        /* <DEDUP_REMOVED lines=19> */
.L_x_90:
        /* <DEDUP_REMOVED lines=31> */
[----:B------:R-:W1:Y:S02]  /*2fa0*/  SYNCS.PHASECHK.TRANS64.TRYWAIT P0, [R0+URZ+0x31828], RZ ;  /* 0x031828ff000075a7 */ /* 0x000e6400080011ff */
[----:B-1---5:R-:W-:Y:S05]  /*2fb0*/  @!P0 BRA `(.L_x_38) ;  /* 0x00000028001c8947 */ /* 0x022fea0003800000 */
.L_x_91:
        /* <DEDUP_REMOVED lines=19> */
.L_x_92:
        /* <DEDUP_REMOVED lines=19> */
.L_x_93:
[----:B------:R-:W-:Y:S01]  /*3220*/  VIADD R2, R2, 0x1 ;  /* 0x0000000102027836 */ /* 0x000fe20000000000 */
        /* <DEDUP_REMOVED lines=13> */
[----:B------:R-:W-:Y:S02]  /*3300*/  R2UR UR7, R10 ;  /* 0x000000000a0772ca */ /* 0x000fe400000e0000 */
[----:B------:R-:W-:-:S03]  /*3310*/  ISETP.NE.AND P0, PT, R2, 0x1, PT ;  /* 0x000000010200780c */ /* 0x000fc60003f05270 */
[----:B------:R5:W-:Y:S08]  /*3320*/  UTMALDG.2D [UR8], [UR16], desc[UR14] ;  /* 0x00000e08100075b4 */ /* 0x000bf00008009000 */
[----:B------:R5:W-:Y:S01]  /*3330*/  UTMALDG.2D [UR4], [UR12], desc[UR14] ;  /* 0x00000e040c0075b4 */ /* 0x000be20008009000 */
[----:B------:R5:W-:Y:S02]  /*3340*/  SYNCS.ARRIVE.TRANS64 RZ, [R0+URZ+0x31818], R19 ;  /* 0x0318181300ff79a7 */ /* 0x000be400080000ff */
[----:B-----5:R-:W-:Y:S05]  /*3350*/  @!P0 EXIT ;  /* 0x000000000000894d */ /* 0x020fea0003800000 */
[----:B------:R-:W-:Y:S02]  /*3360*/  IADD3 R4, PT, PT, R4, 0x96, RZ ;  /* 0x0000009604047810 */ /* 0x000fe40007ffe0ff */
[----:B------:R-:W-:Y:S01]  /*3370*/  IADD3 R5, PT, PT, R5, 0x96, RZ ;  /* 0x0000009605057810 */ /* 0x000fe20007ffe0ff */
[----:B------:R-:W-:Y:S06]  /*3380*/  BRA `(.L_x_41) ;  /* 0xffffffe4009c7947 */ /* 0x000fec000383ffff */
.L_x_13:
[----:B------:R-:W-:-:S04]  /*3390*/  LOP3.LUT R0, R3, 0xfffffffc, RZ, 0xc0, !PT ;  /* 0xfffffffc03007812 */ /* 0x000fc800078ec0ff */
[----:B------:R-:W-:-:S13]  /*33a0*/  ISETP.NE.AND P0, PT, R0, 0x4, PT ;  /* 0x000000040000780c */ /* 0x000fda0003f05270 */
[----:B-1----:R-:W-:Y:S05]  /*33b0*/  @P0 EXIT ;  /* 0x000000000000094d */ /* 0x002fea0003800000 */
[----:B------:R-:W1:Y:S01]  /*33c0*/  S2R R0, SR_CgaCtaId ;  /* 0x0000000000007919 */ /* 0x000e620000008800 */
[----:B------:R-:W-:-:S04]  /*33d0*/  MOV R5, 0x400 ;  /* 0x0000040000057802 */ /* 0x000fc80000000f00 */
[----:B-1----:R-:W-:-:S05]  /*33e0*/  LEA R0, R0, R5, 0x18 ;  /* 0x0000000500007211 */ /* 0x002fca00078ec0ff */
[----:B------:R-:W1:Y:S02]  /*33f0*/  LDS R2, [R0+0x31880] ;  /* 0x0318800000027984 */ /* 0x000e640000000800 */
[----:B-1----:R-:W-:-:S13]  /*3400*/  ISETP.NE.AND P0, PT, R2, RZ, PT ;  /* 0x000000ff0200720c */ /* 0x002fda0003f05270 */
[----:B------:R-:W-:Y:S05]  /*3410*/  @!P0 BRA `(.L_x_42) ;  /* 0x0000000000048947 */ /* 0x000fea0003800000 */
[----:B------:R-:W-:Y:S05]  /*3420*/  BPT.TRAP 0x1 ;  /* 0x000000040000795c */ /* 0x000fea0000300000 */
.L_x_42:
[----:B------:R-:W1:Y:S01]  /*3430*/  S2UR UR4, SR_CTAID.X ;  /* 0x00000000000479c3 */ /* 0x000e620000002500 */
[----:B------:R-:W-:Y:S02]  /*3440*/  IADD3 R3, PT, PT, R3, -0x4, RZ ;  /* 0xfffffffc03037810 */ /* 0x000fe40007ffe0ff */
[----:B-1----:R-:W-:-:S13]  /*3450*/  ISETP.LE.U32.AND P0, PT, R22, UR4, PT ;  /* 0x0000000416007c0c */ /* 0x002fda000bf03070 */
[----:B------:R-:W-:Y:S05]  /*3460*/  @P0 BRA `(.L_x_43) ;  /* 0x0000001800b80947 */ /* 0x000fea0003800000 */
[----:B------:R-:W-:Y:S01]  /*3470*/  IMAD.U32 R29, RZ, RZ, UR4 ;  /* 0x00000004ff1d7e24 */ /* 0x000fe2000f8e00ff */
[----:B------:R-:W-:Y:S01]  /*3480*/  MOV R20, 0xffffffff ;  /* 0xffffffff00147802 */ /* 0x000fe20000000f00 */
[----:B------:R-:W-:Y:S02]  /*3490*/  IMAD.SHL.U32 R2, R21, 0x4, RZ ;  /* 0x0000000415027824 */ /* 0x000fe400078e00ff */
[----:B------:R-:W-:Y:S01]  /*34a0*/  IMAD.SHL.U32 R30, R3, 0x800, RZ ;  /* 0x00000800031e7824 */ /* 0x000fe200078e00ff */
[----:B------:R-:W-:Y:S01]  /*34b0*/  LOP3.LUT R5, RZ, R29, RZ, 0x33, !PT ;  /* 0x0000001dff057212 */ /* 0x000fe200078e33ff */
[C---:B------:R-:W-:Y:S01]  /*34c0*/  VIADD R26, R2.reuse, 0x1 ;  /* 0x00000001021a7836 */ /* 0x040fe20000000000 */
[----:B------:R-:W-:Y:S01]  /*34d0*/  SHF.R.U32.HI R28, RZ, 0x3, R2 ;  /* 0x00000003ff1c7819 */ /* 0x000fe20000011602 */
[C---:B------:R-:W-:Y:S01]  /*34e0*/  VIADD R4, R2.reuse, 0x2 ;  /* 0x0000000202047836 */ /* 0x040fe20000000000 */
[----:B------:R-:W-:Y:S01]  /*34f0*/  IADD3 R24, PT, PT, R2, 0x3, RZ ;  /* 0x0000000302187810 */ /* 0x000fe20007ffe0ff */
[----:B------:R-:W-:Y:S01]  /*3500*/  IMAD.IADD R22, R22, 0x1, R5 ;  /* 0x0000000116167824 */ /* 0x000fe200078e0205 */
[----:B------:R-:W-:Y:S01]  /*3510*/  LOP3.LUT R5, R28, 0x3, RZ, 0xc0, !PT ;  /* 0x000000031c057812 */ /* 0x000fe200078ec0ff */
[----:B------:R-:W-:Y:S01]  /*3520*/  IMAD.MOV.U32 R21, RZ, RZ, RZ ;  /* 0x000000ffff157224 */ /* 0x000fe200078e00ff */
[----:B------:R-:W-:Y:S01]  /*3530*/  PRMT R23, R29, 0x7610, R23 ;  /* 0x000076101d177816 */ /* 0x000fe20000000017 */
[----:B------:R-:W-:Y:S01]  /*3540*/  IMAD.HI.U32 R22, R22, 0x1b4e81b5, RZ ;  /* 0x1b4e81b516167827 */ /* 0x000fe200078e00ff */
[----:B------:R-:W-:-:S02]  /*3550*/  LOP3.LUT R26, R5, 0x5, R26, 0x78, !PT ;  /* 0x00000005051a7812 */ /* 0x000fc400078e781a */
[C---:B------:R-:W-:Y:S02]  /*3560*/  LOP3.LUT R25, R5.reuse, 0x6, R4, 0x78, !PT ;  /* 0x0000000605197812 */ /* 0x040fe400078e7804 */
[----:B------:R-:W-:Y:S02]  /*3570*/  SHF.R.U32.HI R22, RZ, 0x4, R22 ;  /* 0x00000004ff167819 */ /* 0x000fe40000011616 */
[C---:B------:R-:W-:Y:S02]  /*3580*/  LOP3.LUT R27, R5.reuse, 0x4, R2, 0xf8, !PT ;  /* 0x00000004051b7812 */ /* 0x040fe400078ef802 */
[----:B------:R-:W-:Y:S01]  /*3590*/  LOP3.LUT R24, R5, 0x7, R24, 0x78, !PT ;  /* 0x0000000705187812 */ /* 0x000fe200078e7818 */
[----:B------:R-:W-:-:S07]  /*35a0*/  IMAD.MOV R22, RZ, RZ, -R22 ;  /* 0x000000ffff167224 */ /* 0x000fce00078e0a16 */
.L_x_66:
[----:B------:R-:W-:Y:S01]  /*35b0*/  VIADD R20, R20, 0x1 ;  /* 0x0000000114147836 */ /* 0x000fe20000000000 */
[----:B------:R-:W-:Y:S05]  /*35c0*/  YIELD ;  /* 0x0000000000007946 */ /* 0x000fea0003800000 */
[----:B--2---:R-:W-:Y:S01]  /*35d0*/  IMAD.SHL.U32 R7, R20, 0x8, RZ ;  /* 0x0000000814077824 */ /* 0x004fe200078e00ff */
[----:B------:R-:W-:Y:S01]  /*35e0*/  SHF.R.U32.HI R5, RZ, 0x1, R20 ;  /* 0x00000001ff057819 */ /* 0x000fe20000011614 */
[----:B------:R-:W-:Y:S01]  /*35f0*/  VIADD R22, R22, 0x1 ;  /* 0x0000000116167836 */ /* 0x000fe20000000000 */
[----:B------:R-:W-:Y:S02]  /*3600*/  SHF.R.U32.HI R40, RZ, 0x5, R29 ;  /* 0x00000005ff287819 */ /* 0x000fe4000001161d */
[----:B------:R-:W-:-:S02]  /*3610*/  LOP3.LUT R7, R7, 0x8, RZ, 0xc0, !PT ;  /* 0x0000000807077812 */ /* 0x000fc400078ec0ff */
[----:B------:R-:W-:Y:S02]  /*3620*/  LOP3.LUT R5, R5, 0x1, RZ, 0xc0, !PT ;  /* 0x0000000105057812 */ /* 0x000fe400078ec0ff */
[----:B------:R-:W-:Y:S01]  /*3630*/  ISETP.NE.AND P1, PT, R3, RZ, PT ;  /* 0x000000ff0300720c */ /* 0x000fe20003f25270 */
[----:B------:R-:W-:Y:S01]  /*3640*/  IMAD.IADD R2, R0, 0x1, R7 ;  /* 0x0000000100027824 */ /* 0x000fe200078e0207 */
[----:B------:R-:W-:Y:S01]  /*3650*/  ISETP.NE.AND P0, PT, R22, 0x1, PT ;  /* 0x000000011600780c */ /* 0x000fe20003f05270 */
[----:B------:R-:W-:Y:S01]  /*3660*/  IMAD.U32 R5, R5, -0x80000000, RZ ;  /* 0x8000000005057824 */ /* 0x000fe200078e00ff */
[----:B------:R-:W-:-:S03]  /*3670*/  LOP3.LUT R40, R40, 0x7fffff0, RZ, 0xc0, !PT ;  /* 0x07fffff028287812 */ /* 0x000fc600078ec0ff */
[----:B------:R-:W1:Y:S02]  /*3680*/  SYNCS.PHASECHK.TRANS64.TRYWAIT P2, [R2+URZ+0x31860], R5 ;  /* 0x03186005020075a7 */ /* 0x000e6400080411ff */
[----:B-1----:R-:W-:Y:S06]  /*3690*/  @!P2 BRA `(.L_x_44) ;  /* 0x0000002000a0a947 */ /* 0x002fec0003800000 */
.L_x_95:
[----:B------:R-:W-:Y:S01]  /*36a0*/  NOP ;  /* 0x0000000000007918 */ /* 0x000fe20000000000 */
[----:B------:R-:W-:Y:S02]  /*36b0*/  LOP3.LUT R38, R23, 0x1ff, RZ, 0xc0, !PT ;  /* 0x000001ff17267812 */ /* 0x000fe400078ec0ff */
[----:B------:R-:W-:Y:S02]  /*36c0*/  LOP3.LUT R4, R20, 0x1, RZ, 0xc0, !PT ;  /* 0x0000000114047812 */ /* 0x000fe400078ec0ff */
[----:B------:R-:W-:Y:S01]  /*36d0*/  VIADDMNMX.U32 R35, R31, -R40, 0x10, PT ;  /* 0x000000101f237446 */ /* 0x000fe20003800828 */
[----:B------:R-:W-:Y:S05]  /*36e0*/  @P1 BRA `(.L_x_45) ;  /* 0x0000000000041947 */ /* 0x000fea0003800000 */
[----:B------:R-:W-:-:S04]  /*36f0*/  DEPBAR.LE SB0, 0x1 ;  /* 0x000080400000791a */ /* 0x000fc80000000000 */
.L_x_45:
[----:B------:R-:W-:Y:S02]  /*3700*/  MOV R6, 0x3720 ;  /* 0x0000372000067802 */ /* 0x000fe40000000f00 */
[----:B-1----:R-:W-:Y:S05]  /*3710*/  CALL.REL.NOINC `($__internal_3_$__cuda_sm20_div_u16) ;  /* 0x0000002000bc7944 */ /* 0x002fea0003c00000 */
[----:B------:R-:W-:Y:S05]  /*3720*/  WARPSYNC.ALL ;  /* 0x0000000000007948 */ /* 0x000fea0003800000 */
[----:B------:R-:W-:Y:S01]  /*3730*/  NOP ;  /* 0x0000000000007918 */ /* 0x000fe20000000000 */
[----:B------:R-:W-:Y:S02]  /*3740*/  ISETP.NE.AND P1, PT, R3, RZ, PT ;  /* 0x000000ff0300720c */ /* 0x000fe40003f25270 */
[----:B------:R-:W-:Y:S01]  /*3750*/  R2UR UR7, R4 ;  /* 0x00000000040772ca */ /* 0x000fe200000e0000 */
[----:B------:R-:W-:Y:S01]  /*3760*/  BAR.SYNC.DEFER_BLOCKING 0x8, 0x80 ;  /* 0x0202000000007b1d */ /* 0x000fe20000010000 */
[----:B------:R-:W-:Y:S01]  /*3770*/  IMAD R37, R21, 0x2000, R30 ;  /* 0x0000200015257824 */ /* 0x000fe200078e021e */
[----:B------:R-:W-:-:S03]  /*3780*/  PRMT R39, R36, 0x9910, RZ ;  /* 0x0000991024277816 */ /* 0x000fc600000000ff */
[----:B------:R-:W-:-:S04]  /*3790*/  IMAD R37, R28, 0x80, R37 ;  /* 0x000000801c257824 */ /* 0x000fc800078e0225 */
[--C-:B------:R-:W-:Y:S02]  /*37a0*/  IMAD R33, R27, 0x10, R37.reuse ;  /* 0x000000101b217824 */ /* 0x100fe400078e0225 */
[----:B------:R-:W-:Y:S01]  /*37b0*/  IMAD R41, R26, 0x10, R37 ;  /* 0x000000101a297824 */ /* 0x000fe200078e0225 */
[----:B------:R-:W-:-:S03]  /*37c0*/  UIMAD UR7, UR7, 0xe0, URZ ;  /* 0x000000e0070778a4 */ /* 0x000fc6000f8e02ff */
[----:B------:R-:W-:-:S06]  /*37d0*/  IMAD.IADD R41, R0, 0x1, R41 ;  /* 0x0000000100297824 */ /* 0x000fcc00078e0229 */
[----:B------:R-:W1:Y:S01]  /*37e0*/  LDTM.x8 R12, tmem[UR7] ;  /* 0x00000007000c79ee */ /* 0x000e6200081c0000 */
[----:B------:R-:W-:Y:S01]  /*37f0*/  NOP ;  /* 0x0000000000007918 */ /* 0x000fe20000000000 */
[----:B-1----:R-:W1:Y:S01]  /*3800*/  LDTM.x8 R4, tmem[UR7+0x8] ;  /* 0x00000807000479ee */ /* 0x002e6200081c0000 */
[----:B------:R-:W-:Y:S02]  /*3810*/  F2FP.BF16.F32.PACK_AB R12, R13, R12 ;  /* 0x0000000c0d0c723e */ /* 0x000fe400000010ff */
[----:B------:R-:W-:Y:S02]  /*3820*/  F2FP.BF16.F32.PACK_AB R13, R15, R14 ;  /* 0x0000000e0f0d723e */ /* 0x000fe400000010ff */
[----:B------:R-:W-:Y:S01]  /*3830*/  F2FP.BF16.F32.PACK_AB R14, R17, R16 ;  /* 0x00000010110e723e */ /* 0x000fe200000010ff */
[----:B------:R-:W-:Y:S01]  /*3840*/  IMAD.IADD R16, R0, 0x1, R33 ;  /* 0x0000000100107824 */ /* 0x000fe200078e0221 */
[----:B------:R-:W-:Y:S02]  /*3850*/  F2FP.BF16.F32.PACK_AB R15, R19, R18 ;  /* 0x00000012130f723e */ /* 0x000fe400000010ff */
[----:B-1----:R-:W-:-:S02]  /*3860*/  F2FP.BF16.F32.PACK_AB R32, R5, R4 ;  /* 0x000000040520723e */ /* 0x002fc400000010ff */
[----:B------:R-:W-:Y:S01]  /*3870*/  PRMT R4, R35, 0x9910, RZ ;  /* 0x0000991023047816 */ /* 0x000fe200000000ff */
[----:B------:R1:W-:Y:S01]  /*3880*/  STS.128 [R16], R12 ;  /* 0x0000000c10007388 */ /* 0x0003e20000000c00 */
[----:B------:R-:W-:Y:S01]  /*3890*/  NOP ;  /* 0x0000000000007918 */ /* 0x000fe20000000000 */
[----:B------:R-:W-:Y:S02]  /*38a0*/  F2FP.BF16.F32.PACK_AB R33, R7, R6 ;  /* 0x000000060721723e */ /* 0x000fe400000010ff */
[----:B------:R-:W-:Y:S01]  /*38b0*/  F2FP.BF16.F32.PACK_AB R34, R9, R8 ;  /* 0x000000080922723e */ /* 0x000fe200000010ff */
[----:B------:R-:W-:Y:S01]  /*38c0*/  IMAD R39, R39, R4, RZ ;  /* 0x0000000427277224 */ /* 0x000fe200078e02ff */
[----:B------:R-:W-:-:S03]  /*38d0*/  F2FP.BF16.F32.PACK_AB R35, R11, R10 ;  /* 0x0000000a0b23723e */ /* 0x000fc600000010ff */
[----:B------:R-:W-:Y:S02]  /*38e0*/  IMAD.MOV R39, RZ, RZ, -R39 ;  /* 0x000000ffff277224 */ /* 0x000fe400078e0a27 */
[----:B------:R2:W-:Y:S03]  /*38f0*/  STS.128 [R41], R32 ;  /* 0x0000002029007388 */ /* 0x0005e60000000c00 */
[----:B------:R-:W-:-:S05]  /*3900*/  PRMT R39, R39, 0x7710, RZ ;  /* 0x0000771027277816 */ /* 0x000fca00000000ff */
[----:B------:R-:W-:-:S05]  /*3910*/  IMAD.IADD R39, R38, 0x1, R39 ;  /* 0x0000000126277824 */ /* 0x000fca00078e0227 */
[----:B------:R-:W-:-:S05]  /*3920*/  LOP3.LUT R39, R39, 0xffff, RZ, 0xc0, !PT ;  /* 0x0000ffff27277812 */ /* 0x000fca00078ec0ff */
[----:B------:R-:W-:Y:S01]  /*3930*/  IMAD.IADD R40, R40, 0x1, R39 ;  /* 0x0000000128287824 */ /* 0x000fe200078e0227 */
[----:B-1----:R-:W1:Y:S01]  /*3940*/  LDTM.x8 R12, tmem[UR7+0x10] ;  /* 0x00001007000c79ee */ /* 0x002e6200081c0000 */
[----:B------:R-:W-:Y:S01]  /*3950*/  NOP ;  /* 0x0000000000007918 */ /* 0x000fe20000000000 */
[----:B-1----:R-:W1:Y:S01]  /*3960*/  LDTM.x8 R4, tmem[UR7+0x18] ;  /* 0x00001807000479ee */ /* 0x002e6200081c0000 */
[----:B--2---:R-:W-:Y:S01]  /*3970*/  LOP3.LUT R32, R36, 0xffff, RZ, 0xc0, !PT ;  /* 0x0000ffff24207812 */ /* 0x004fe200078ec0ff */
[----:B------:R-:W-:-:S04]  /*3980*/  IMAD.SHL.U32 R33, R40, 0x80, RZ ;  /* 0x0000008028217824 */ /* 0x000fc800078e00ff */
[----:B------:R-:W-:Y:S01]  /*3990*/  IMAD R32, R32, 0xe0, RZ ;  /* 0x000000e020207824 */ /* 0x000fe200078e02ff */
[----:B------:R-:W-:Y:S02]  /*39a0*/  F2FP.BF16.F32.PACK_AB R12, R13, R12 ;  /* 0x0000000c0d0c723e */ /* 0x000fe400000010ff */
[----:B------:R-:W-:Y:S02]  /*39b0*/  F2FP.BF16.F32.PACK_AB R13, R15, R14 ;  /* 0x0000000e0f0d723e */ /* 0x000fe400000010ff */
[----:B------:R-:W-:Y:S01]  /*39c0*/  F2FP.BF16.F32.PACK_AB R14, R17, R16 ;  /* 0x00000010110e723e */ /* 0x000fe200000010ff */
[--C-:B------:R-:W-:Y:S01]  /*39d0*/  IMAD R17, R25, 0x10, R37.reuse ;  /* 0x0000001019117824 */ /* 0x100fe200078e0225 */
[----:B------:R-:W-:Y:S01]  /*39e0*/  F2FP.BF16.F32.PACK_AB R15, R19, R18 ;  /* 0x00000012130f723e */ /* 0x000fe200000010ff */
[----:B------:R-:W-:Y:S01]  /*39f0*/  IMAD R37, R24, 0x10, R37 ;  /* 0x0000001018257824 */ /* 0x000fe200078e0225 */
[----:B-1----:R-:W-:Y:S01]  /*3a00*/  F2FP.BF16.F32.PACK_AB R4, R5, R4 ;  /* 0x000000040504723e */ /* 0x002fe200000010ff */
[C---:B------:R-:W-:Y:S01]  /*3a10*/  IMAD.IADD R17, R0.reuse, 0x1, R17 ;  /* 0x0000000100117824 */ /* 0x040fe200078e0211 */
[----:B------:R-:W-:Y:S01]  /*3a20*/  F2FP.BF16.F32.PACK_AB R5, R7, R6 ;  /* 0x000000060705723e */ /* 0x000fe200000010ff */
[----:B------:R-:W-:Y:S01]  /*3a30*/  IMAD.IADD R37, R0, 0x1, R37 ;  /* 0x0000000100257824 */ /* 0x000fe200078e0225 */
[----:B------:R-:W-:-:S02]  /*3a40*/  F2FP.BF16.F32.PACK_AB R6, R9, R8 ;  /* 0x000000080906723e */ /* 0x000fc400000010ff */
[----:B------:R-:W-:Y:S01]  /*3a50*/  F2FP.BF16.F32.PACK_AB R7, R11, R10 ;  /* 0x0000000a0b07723e */ /* 0x000fe200000010ff */
[----:B------:R1:W-:Y:S01]  /*3a60*/  STS.128 [R17], R12 ;  /* 0x0000000c11007388 */ /* 0x0003e20000000c00 */
[----:B------:R-:W-:-:S03]  /*3a70*/  NOP ;  /* 0x0000000000007918 */ /* 0x000fc60000000000 */
[----:B------:R1:W-:Y:S01]  /*3a80*/  STS.128 [R37], R4 ;  /* 0x0000000425007388 */ /* 0x0003e20000000c00 */
[----:B------:R2:W-:Y:S06]  /*3a90*/  MEMBAR.ALL.CTA ;  /* 0x0000000000007992 */ /* 0x0005ec0000008000 */
[----:B--2---:R-:W2:Y:S02]  /*3aa0*/  FENCE.VIEW.ASYNC.S ;  /* 0x00000000000073c6 */ /* 0x004ea40000000000 */
[----:B--2---:R-:W-:Y:S06]  /*3ab0*/  BAR.SYNC.DEFER_BLOCKING 0x8, 0x80 ;  /* 0x0202000000007b1d */ /* 0x004fec0000010000 */
[----:B------:R-:W-:Y:S05]  /*3ac0*/  @P1 BRA `(.L_x_46) ;  /* 0x0000000000381947 */ /* 0x000fea0003800000 */
[----:B------:R-:W-:Y:S01]  /*3ad0*/  ELECT P2, URZ, PT ;  /* 0x0000000000ff782f */ /* 0x000fe20003840000 */
[----:B------:R-:W-:-:S12]  /*3ae0*/  BSSY.RECONVERGENT B0, `(.L_x_46) ;  /* 0x000000c000007945 */ /* 0x000fd80003800200 */
[----:B------:R-:W-:Y:S05]  /*3af0*/  @!P2 BRA `(.L_x_47) ;  /* 0x000000000028a947 */ /* 0x000fea0003800000 */
[----:B------:R-:W2:Y:S01]  /*3b00*/  LDCU.64 UR8, c[0x0][0x348] ;  /* 0x00006900ff0877ac */ /* 0x000ea20008000a00 */
[----:B------:R-:W-:Y:S02]  /*3b10*/  R2UR UR10, R21 ;  /* 0x00000000150a72ca */ /* 0x000fe400000e0000 */
[----:B------:R-:W-:Y:S02]  /*3b20*/  R2UR UR4, R0 ;  /* 0x00000000000472ca */ /* 0x000fe400000e0000 */
[----:B------:R-:W-:Y:S02]  /*3b30*/  R2UR UR5, R32 ;  /* 0x00000000200572ca */ /* 0x000fe400000e0000 */
[----:B------:R-:W-:-:S09]  /*3b40*/  R2UR UR6, R33 ;  /* 0x00000000210672ca */ /* 0x000fd200000e0000 */
[----:B------:R-:W-:Y:S02]  /*3b50*/  ULEA UR4, UR10, UR4, 0xd ;  /* 0x000000040a047291 */ /* 0x000fe4000f8e68ff */
[----:B--2---:R-:W-:-:S04]  /*3b60*/  UIADD3 UR8, UP0, UPT, UR8, 0x240, URZ ;  /* 0x0000024008087890 */ /* 0x004fc8000ff1e0ff */
[----:B------:R-:W-:-:S09]  /*3b70*/  UIADD3.X UR9, UPT, UPT, URZ, UR9, URZ, UP0, !UPT ;  /* 0x00000009ff097290 */ /* 0x000fd200087fe4ff */
[----:B------:R2:W-:Y:S02]  /*3b80*/  UTMASTG.2D [UR4], [UR8] ;  /* 0x00000004080073b5 */ /* 0x0005e40008008000 */
[----:B--2---:R0:W-:Y:S02]  /*3b90*/  UTMACMDFLUSH ;  /* 0x00000000000079b7 */ /* 0x0041e40000000000 */
.L_x_47:
[----:B------:R-:W-:Y:S05]  /*3ba0*/  BSYNC.RECONVERGENT B0 ;  /* 0x0000000000007941 */ /* 0x000fea0003800200 */
.L_x_46:
[----:B------:R-:W-:Y:S05]  /*3bb0*/  @P1 BRA `(.L_x_48) ;  /* 0x0000000000041947 */ /* 0x000fea0003800000 */
[----:B------:R-:W-:-:S04]  /*3bc0*/  DEPBAR.LE SB0, 0x1 ;  /* 0x000080400000791a */ /* 0x000fc80000000000 */
.L_x_48:
[----:B------:R-:W-:Y:S01]  /*3bd0*/  BAR.SYNC.DEFER_BLOCKING 0x8, 0x80 ;  /* 0x0202000000007b1d */ /* 0x000fe20000010000 */
[----:B------:R-:W-:-:S04]  /*3be0*/  LOP3.LUT R53, R21, 0x1, RZ, 0xc0, !PT ;  /* 0x0000000115357812 */ /* 0x000fc800078ec0ff */
[----:B------:R-:W-:Y:S01]  /*3bf0*/  LOP3.LUT R21, R53, 0x1, RZ, 0x3c, !PT ;  /* 0x0000000135157812 */ /* 0x000fe200078e3cff */
[----:B-1----:R-:W1:Y:S04]  /*3c00*/  LDTM.x8 R12, tmem[UR7+0x20] ;  /* 0x00002007000c79ee */ /* 0x002e6800081c0000 */
[C---:B------:R-:W-:Y:S02]  /*3c10*/  IMAD R35, R21.reuse, 0x2000, R30 ;  /* 0x0000200015237824 */ /* 0x040fe400078e021e */
[----:B------:R-:W-:Y:S02]  /*3c20*/  IMAD R50, R21, 0x2000, R0 ;  /* 0x0000200015327824 */ /* 0x000fe400078e0200 */
[----:B------:R-:W-:-:S04]  /*3c30*/  IMAD R34, R28, 0x80, R35 ;  /* 0x000000801c227824 */ /* 0x000fc800078e0223 */
[--C-:B------:R-:W-:Y:S02]  /*3c40*/  IMAD R37, R27, 0x10, R34.reuse ;  /* 0x000000101b257824 */ /* 0x100fe400078e0222 */
[--C-:B------:R-:W-:Y:S02]  /*3c50*/  IMAD R35, R26, 0x10, R34.reuse ;  /* 0x000000101a237824 */ /* 0x100fe400078e0222 */
[C---:B------:R-:W-:Y:S01]  /*3c60*/  IMAD.IADD R37, R0.reuse, 0x1, R37 ;  /* 0x0000000100257824 */ /* 0x040fe200078e0225 */
[----:B------:R-:W-:Y:S01]  /*3c70*/  NOP ;  /* 0x0000000000007918 */ /* 0x000fe20000000000 */
[----:B-1----:R-:W1:Y:S01]  /*3c80*/  LDTM.x8 R4, tmem[UR7+0x28] ;  /* 0x00002807000479ee */ /* 0x002e6200081c0000 */
[----:B------:R-:W-:Y:S02]  /*3c90*/  IMAD.IADD R35, R0, 0x1, R35 ;  /* 0x0000000100237824 */ /* 0x000fe400078e0223 */
[--C-:B------:R-:W-:Y:S02]  /*3ca0*/  IMAD R39, R25, 0x10, R34.reuse ;  /* 0x0000001019277824 */ /* 0x100fe400078e0222 */
[----:B------:R-:W-:Y:S01]  /*3cb0*/  IMAD R51, R24, 0x10, R34 ;  /* 0x0000001018337824 */ /* 0x000fe200078e0222 */
[----:B------:R-:W-:Y:S01]  /*3cc0*/  F2FP.BF16.F32.PACK_AB R44, R13, R12 ;  /* 0x0000000c0d2c723e */ /* 0x000fe200000010ff */
[C---:B------:R-:W-:Y:S01]  /*3cd0*/  IMAD.IADD R39, R0.reuse, 0x1, R39 ;  /* 0x0000000100277824 */ /* 0x040fe200078e0227 */
[----:B------:R-:W-:Y:S01]  /*3ce0*/  F2FP.BF16.F32.PACK_AB R45, R15, R14 ;  /* 0x0000000e0f2d723e */ /* 0x000fe200000010ff */
[----:B------:R-:W-:Y:S01]  /*3cf0*/  IMAD.IADD R51, R0, 0x1, R51 ;  /* 0x0000000100337824 */ /* 0x000fe200078e0233 */
[----:B------:R-:W-:-:S02]  /*3d00*/  F2FP.BF16.F32.PACK_AB R46, R17, R16 ;  /* 0x00000010112e723e */ /* 0x000fc400000010ff */
[----:B------:R-:W-:-:S05]  /*3d10*/  F2FP.BF16.F32.PACK_AB R47, R19, R18 ;  /* 0x00000012132f723e */ /* 0x000fca00000010ff */
[----:B------:R2:W-:Y:S01]  /*3d20*/  STS.128 [R37], R44 ;  /* 0x0000002c25007388 */ /* 0x0005e20000000c00 */
[----:B------:R-:W-:Y:S01]  /*3d30*/  NOP ;  /* 0x0000000000007918 */ /* 0x000fe20000000000 */
[----:B-1----:R-:W1:Y:S01]  /*3d40*/  LDTM.x8 R12, tmem[UR7+0x30] ;  /* 0x00003007000c79ee */ /* 0x002e6200081c0000 */
[----:B------:R-:W-:Y:S02]  /*3d50*/  F2FP.BF16.F32.PACK_AB R40, R5, R4 ;  /* 0x000000040528723e */ /* 0x000fe400000010ff */
[----:B------:R-:W-:Y:S02]  /*3d60*/  F2FP.BF16.F32.PACK_AB R41, R7, R6 ;  /* 0x000000060729723e */ /* 0x000fe400000010ff */
[----:B------:R-:W-:Y:S02]  /*3d70*/  F2FP.BF16.F32.PACK_AB R42, R9, R8 ;  /* 0x00000008092a723e */ /* 0x000fe400000010ff */
        /* <DEDUP_REMOVED lines=10> */
[----:B-1----:R-:W-:Y:S02]  /*3e20*/  F2FP.BF16.F32.PACK_AB R4, R5, R4 ;  /* 0x000000040504723e */ /* 0x002fe400000010ff */
[----:B------:R-:W-:Y:S02]  /*3e30*/  F2FP.BF16.F32.PACK_AB R5, R7, R6 ;  /* 0x000000060705723e */ /* 0x000fe400000010ff */
[----:B------:R-:W-:Y:S02]  /*3e40*/  F2FP.BF16.F32.PACK_AB R6, R9, R8 ;  /* 0x000000080906723e */ /* 0x000fe400000010ff */
[----:B------:R-:W-:-:S05]  /*3e50*/  F2FP.BF16.F32.PACK_AB R7, R11, R10 ;  /* 0x0000000a0b07723e */ /* 0x000fca00000010ff */
[----:B------:R2:W-:Y:S01]  /*3e60*/  STS.128 [R51], R4 ;  /* 0x0000000433007388 */ /* 0x0005e20000000c00 */
[----:B------:R1:W-:Y:S06]  /*3e70*/  MEMBAR.ALL.CTA ;  /* 0x0000000000007992 */ /* 0x0003ec0000008000 */
[----:B-1----:R-:W1:Y:S02]  /*3e80*/  FENCE.VIEW.ASYNC.S ;  /* 0x00000000000073c6 */ /* 0x002e640000000000 */
[----:B-1----:R-:W-:Y:S06]  /*3e90*/  BAR.SYNC.DEFER_BLOCKING 0x8, 0x80 ;  /* 0x0202000000007b1d */ /* 0x002fec0000010000 */
[----:B------:R-:W-:Y:S05]  /*3ea0*/  @P1 BRA `(.L_x_49) ;  /* 0x0000000000381947 */ /* 0x000fea0003800000 */
[----:B------:R-:W-:Y:S01]  /*3eb0*/  ELECT P2, URZ, PT ;  /* 0x0000000000ff782f */ /* 0x000fe20003840000 */
[----:B------:R-:W-:-:S12]  /*3ec0*/  BSSY.RECONVERGENT B0, `(.L_x_50) ;  /* 0x000000b000007945 */ /* 0x000fd80003800200 */
[----:B------:R-:W-:Y:S05]  /*3ed0*/  @!P2 BRA `(.L_x_51) ;  /* 0x000000000024a947 */ /* 0x000fea0003800000 */
[----:B------:R-:W1:Y:S01]  /*3ee0*/  LDCU.64 UR8, c[0x0][0x348] ;  /* 0x00006900ff0877ac */ /* 0x000e620008000a00 */
[----:B------:R-:W-:Y:S02]  /*3ef0*/  R2UR UR5, R32 ;  /* 0x00000000200572ca */ /* 0x000fe400000e0000 */
[----:B------:R-:W-:Y:S02]  /*3f00*/  R2UR UR4, R50 ;  /* 0x00000000320472ca */ /* 0x000fe400000e0000 */
[----:B------:R-:W-:-:S09]  /*3f10*/  R2UR UR6, R33 ;  /* 0x00000000210672ca */ /* 0x000fd200000e0000 */
[----:B------:R-:W-:Y:S02]  /*3f20*/  UIADD3 UR5, UPT, UPT, UR5, 0x20, URZ ;  /* 0x0000002005057890 */ /* 0x000fe4000fffe0ff */
[----:B-1----:R-:W-:-:S04]  /*3f30*/  UIADD3 UR8, UP0, UPT, UR8, 0x240, URZ ;  /* 0x0000024008087890 */ /* 0x002fc8000ff1e0ff */
[----:B------:R-:W-:-:S09]  /*3f40*/  UIADD3.X UR9, UPT, UPT, URZ, UR9, URZ, UP0, !UPT ;  /* 0x00000009ff097290 */ /* 0x000fd200087fe4ff */
[----:B------:R1:W-:Y:S02]  /*3f50*/  UTMASTG.2D [UR4], [UR8] ;  /* 0x00000004080073b5 */ /* 0x0003e40008008000 */
[----:B-1----:R0:W-:Y:S02]  /*3f60*/  UTMACMDFLUSH ;  /* 0x00000000000079b7 */ /* 0x0021e40000000000 */
.L_x_51:
[----:B------:R-:W-:Y:S05]  /*3f70*/  BSYNC.RECONVERGENT B0 ;  /* 0x0000000000007941 */ /* 0x000fea0003800200 */
.L_x_50:
[----:B------:R-:W-:-:S04]  /*3f80*/  DEPBAR.LE SB0, 0x1 ;  /* 0x000080400000791a */ /* 0x000fc80000000000 */
.L_x_49:
[----:B------:R-:W-:Y:S01]  /*3f90*/  BAR.SYNC.DEFER_BLOCKING 0x8, 0x80 ;  /* 0x0202000000007b1d */ /* 0x000fe20000010000 */
[C---:B--2---:R-:W-:Y:S02]  /*3fa0*/  IMAD R41, R53.reuse, 0x2000, R30 ;  /* 0x0000200035297824 */ /* 0x044fe400078e021e */
[----:B------:R-:W-:Y:S02]  /*3fb0*/  IMAD R48, R53, 0x2000, R0 ;  /* 0x0000200035307824 */ /* 0x000fe400078e0200 */
[----:B------:R-:W-:Y:S01]  /*3fc0*/  IMAD R38, R28, 0x80, R41 ;  /* 0x000000801c267824 */ /* 0x000fe200078e0229 */
[----:B------:R-:W1:Y:S03]  /*3fd0*/  LDTM.x8 R12, tmem[UR7+0x40] ;  /* 0x00004007000c79ee */ /* 0x000e6600081c0000 */
[----:B------:R-:W-:-:S04]  /*3fe0*/  IMAD R49, R24, 0x10, R38 ;  /* 0x0000001018317824 */ /* 0x000fc800078e0226 */
[C---:B------:R-:W-:Y:S01]  /*3ff0*/  IMAD.IADD R49, R0.reuse, 0x1, R49 ;  /* 0x0000000100317824 */ /* 0x040fe200078e0231 */
[----:B------:R-:W-:Y:S01]  /*4000*/  NOP ;  /* 0x0000000000007918 */ /* 0x000fe20000000000 */
[----:B-1----:R-:W1:Y:S01]  /*4010*/  LDTM.x8 R4, tmem[UR7+0x48] ;  /* 0x00004807000479ee */ /* 0x002e6200081c0000 */
[----:B------:R-:W-:Y:S01]  /*4020*/  F2FP.BF16.F32.PACK_AB R44, R13, R12 ;  /* 0x0000000c0d2c723e */ /* 0x000fe200000010ff */
[----:B------:R-:W-:Y:S01]  /*4030*/  IMAD R13, R27, 0x10, R38 ;  /* 0x000000101b0d7824 */ /* 0x000fe200078e0226 */
[----:B------:R-:W-:Y:S02]  /*4040*/  F2FP.BF16.F32.PACK_AB R45, R15, R14 ;  /* 0x0000000e0f2d723e */ /* 0x000fe400000010ff */
[----:B------:R-:W-:Y:S01]  /*4050*/  F2FP.BF16.F32.PACK_AB R46, R17, R16 ;  /* 0x00000010112e723e */ /* 0x000fe200000010ff */
[----:B------:R-:W-:Y:S01]  /*4060*/  IMAD.IADD R36, R0, 0x1, R13 ;  /* 0x0000000100247824 */ /* 0x000fe200078e020d */
[----:B------:R-:W-:-:S05]  /*4070*/  F2FP.BF16.F32.PACK_AB R47, R19, R18 ;  /* 0x00000012132f723e */ /* 0x000fca00000010ff */
[----:B------:R2:W-:Y:S01]  /*4080*/  STS.128 [R36], R44 ;  /* 0x0000002c24007388 */ /* 0x0005e20000000c00 */
        /* <DEDUP_REMOVED lines=11> */
[----:B------:R-:W-:Y:S02]  /*4140*/  F2FP.BF16.F32.PACK_AB R12, R13, R12 ;  /* 0x0000000c0d0c723e */ /* 0x000fe400000010ff */
[----:B------:R-:W-:Y:S02]  /*4150*/  F2FP.BF16.F32.PACK_AB R13, R15, R14 ;  /* 0x0000000e0f0d723e */ /* 0x000fe400000010ff */
[----:B------:R-:W-:Y:S01]  /*4160*/  F2FP.BF16.F32.PACK_AB R14, R17, R16 ;  /* 0x00000010110e723e */ /* 0x000fe200000010ff */
[----:B------:R-:W-:Y:S01]  /*4170*/  IMAD R17, R25, 0x10, R38 ;  /* 0x0000001019117824 */ /* 0x000fe200078e0226 */
[----:B------:R-:W-:-:S03]  /*4180*/  F2FP.BF16.F32.PACK_AB R15, R19, R18 ;  /* 0x00000012130f723e */ /* 0x000fc600000010ff */
[----:B------:R-:W-:-:S05]  /*4190*/  IMAD.IADD R38, R0, 0x1, R17 ;  /* 0x0000000100267824 */ /* 0x000fca00078e0211 */
        /* <DEDUP_REMOVED lines=23> */
.L_x_54:
[----:B------:R-:W-:Y:S05]  /*4310*/  BSYNC.RECONVERGENT B0 ;  /* 0x0000000000007941 */ /* 0x000fea0003800200 */
.L_x_53:
[----:B------:R-:W-:-:S04]  /*4320*/  DEPBAR.LE SB0, 0x1 ;  /* 0x000080400000791a */ /* 0x000fc80000000000 */
.L_x_52:
[----:B------:R-:W-:Y:S06]  /*4330*/  BAR.SYNC.DEFER_BLOCKING 0x8, 0x80 ;  /* 0x0202000000007b1d */ /* 0x000fec0000010000 */
[----:B--2---:R-:W1:Y:S01]  /*4340*/  LDTM.x8 R12, tmem[UR7+0x60] ;  /* 0x00006007000c79ee */ /* 0x004e6200081c0000 */
[----:B------:R-:W-:Y:S01]  /*4350*/  NOP ;  /* 0x0000000000007918 */ /* 0x000fe20000000000 */
[----:B-1----:R-:W1:Y:S01]  /*4360*/  LDTM.x8 R4, tmem[UR7+0x68] ;  /* 0x00006807000479ee */ /* 0x002e6200081c0000 */
[----:B------:R-:W-:Y:S02]  /*4370*/  F2FP.BF16.F32.PACK_AB R44, R13, R12 ;  /* 0x0000000c0d2c723e */ /* 0x000fe400000010ff */
[----:B------:R-:W-:-:S02]  /*4380*/  F2FP.BF16.F32.PACK_AB R45, R15, R14 ;  /* 0x0000000e0f2d723e */ /* 0x000fc400000010ff */
        /* <DEDUP_REMOVED lines=39> */
.L_x_57:
[----:B------:R-:W-:Y:S05]  /*4600*/  BSYNC.RECONVERGENT B0 ;  /* 0x0000000000007941 */ /* 0x000fea0003800200 */
.L_x_56:
[----:B------:R-:W-:-:S04]  /*4610*/  DEPBAR.LE SB0, 0x1 ;  /* 0x000080400000791a */ /* 0x000fc80000000000 */
.L_x_55:
        /* <DEDUP_REMOVED lines=45> */
.L_x_60:
[----:B------:R-:W-:Y:S05]  /*48f0*/  BSYNC.RECONVERGENT B0 ;  /* 0x0000000000007941 */ /* 0x000fea0003800200 */
.L_x_59:
[----:B------:R-:W-:-:S04]  /*4900*/  DEPBAR.LE SB0, 0x1 ;  /* 0x000080400000791a */ /* 0x000fc80000000000 */
.L_x_58:
        /* <DEDUP_REMOVED lines=45> */
.L_x_63:
[----:B------:R-:W-:Y:S05]  /*4be0*/  BSYNC.RECONVERGENT B0 ;  /* 0x0000000000007941 */ /* 0x000fea0003800200 */
.L_x_62:
[----:B------:R-:W-:-:S04]  /*4bf0*/  DEPBAR.LE SB0, 0x1 ;  /* 0x000080400000791a */ /* 0x000fc80000000000 */
.L_x_61:
[----:B------:R-:W-:Y:S01]  /*4c00*/  BAR.SYNC.DEFER_BLOCKING 0x8, 0x80 ;  /* 0x0202000000007b1d */ /* 0x000fe20000010000 */
[----:B------:R-:W-:-:S05]  /*4c10*/  VIADD R2, R2, 0x31870 ;  /* 0x0003187002027836 */ /* 0x000fca0000000000 */
[----:B------:R-:W-:Y:S01]  /*4c20*/  PRMT R2, RZ, 0x654, R2 ;  /* 0x00000654ff027816 */ /* 0x000fe20000000002 */
[----:B--2---:R-:W1:Y:S01]  /*4c30*/  LDTM.x8 R12, tmem[UR7+0xc0] ;  /* 0x0000c007000c79ee */ /* 0x004e6200081c0000 */
        /* <DEDUP_REMOVED lines=27> */
[----:B------:R-:W-:Y:S01]  /*4df0*/  NOP ;  /* 0x0000000000007918 */ /* 0x000fe20000000000 */
[----:B------:R2:W-:Y:S01]  /*4e00*/  SYNCS.ARRIVE.TRANS64.RED.A1T0 RZ, [R2+URZ], RZ ;  /* 0x000000ff02ff79a7 */ /* 0x0005e200081004ff */
        /* <DEDUP_REMOVED lines=16> */
.L_x_65:
[----:B------:R-:W-:Y:S05]  /*4f10*/  BSYNC.RECONVERGENT B0 ;  /* 0x0000000000007941 */ /* 0x000fea0003800200 */
.L_x_64:
[----:B------:R-:W-:Y:S02]  /*4f20*/  IADD3 R23, PT, PT, R23, 0x96, RZ ;  /* 0x0000009617177810 */ /* 0x000fe40007ffe0ff */
[----:B------:R-:W-:Y:S01]  /*4f30*/  IADD3 R29, PT, PT, R29, 0x96, RZ ;  /* 0x000000961d1d7810 */ /* 0x000fe20007ffe0ff */
[----:B------:R-:W-:Y:S06]  /*4f40*/  @P0 BRA `(.L_x_66) ;  /* 0xffffffe400980947 */ /* 0x000fec000383ffff */
.L_x_43:
[----:B------:R-:W-:-:S13]  /*4f50*/  ISETP.NE.AND P0, PT, R3, 0x3, PT ;  /* 0x000000030300780c */ /* 0x000fda0003f05270 */
[----:B------:R-:W-:Y:S05]  /*4f60*/  @P0 EXIT ;  /* 0x000000000000094d */ /* 0x000fea0003800000 */
[----:B------:R-:W-:Y:S05]  /*4f70*/  WARPSYNC.ALL ;  /* 0x0000000000007948 */ /* 0x000fea0003800000 */
[----:B------:R-:W-:Y:S01]  /*4f80*/  NOP ;  /* 0x0000000000007918 */ /* 0x000fe20000000000 */
[----:B------:R-:W1:Y:S01]  /*4f90*/  S2UR UR5, SR_CgaCtaId ;  /* 0x00000000000579c3 */ /* 0x000e620000008800 */
[----:B------:R-:W-:Y:S02]  /*4fa0*/  UMOV UR4, 0x50 ;  /* 0x0000005000047882 */ /* 0x000fe40000000000 */
[----:B-1----:R-:W-:-:S09]  /*4fb0*/  ULEA UR5, UR5, UR4, 0x18 ;  /* 0x0000000405057291 */ /* 0x002fd2000f8ec0ff */
[----:B--2---:R-:W1:Y:S02]  /*4fc0*/  LDS R2, [UR5] ;  /* 0x00000005ff027984 */ /* 0x004e640008000800 */
[----:B-1----:R-:W-:-:S04]  /*4fd0*/  LOP3.LUT R0, R2, 0xffff, RZ, 0xc0, !PT ;  /* 0x0000ffff02007812 */ /* 0x002fc800078ec0ff */
[----:B------:R-:W-:-:S13]  /*4fe0*/  ISETP.NE.AND P0, PT, R0, 0xffff, PT ;  /* 0x0000ffff0000780c */ /* 0x000fda0003f05270 */
[----:B------:R-:W-:Y:S05]  /*4ff0*/  @P0 BRA `(.L_x_67) ;  /* 0x0000000000480947 */ /* 0x000fea0003800000 */
[----:B------:R-:W-:-:S04]  /*5000*/  SHF.R.U32.HI R0, RZ, 0x10, R2 ;  /* 0x00000010ff007819 */ /* 0x000fc80000011602 */
[----:B------:R-:W-:-:S04]  /*5010*/  LOP3.LUT R0, R0, 0x1, RZ, 0xc0, !PT ;  /* 0x0000000100007812 */ /* 0x000fc800078ec0ff */
[----:B------:R-:W-:-:S13]  /*5020*/  ISETP.NE.AND P0, PT, R0, 0x1, PT ;  /* 0x000000010000780c */ /* 0x000fda0003f05270 */
[----:B------:R-:W-:Y:S05]  /*5030*/  @P0 BRA `(.L_x_68) ;  /* 0x00000000002c0947 */ /* 0x000fea0003800000 */
[----:B------:R-:W1:Y:S01]  /*5040*/  S2R R0, SR_LANEID ;  /* 0x0000000000007919 */ /* 0x000e620000000000 */
[----:B------:R-:W-:Y:S01]  /*5050*/  IMAD.MOV.U32 R2, RZ, RZ, -0x20000 ;  /* 0xfffe0000ff027424 */ /* 0x000fe200078e00ff */
[----:B------:R-:W-:Y:S02]  /*5060*/  VOTEU.ANY UR6, UPT, PT ;  /* 0x0000000000067886 */ /* 0x000fe400038e0100 */
[----:B------:R-:W-:Y:S01]  /*5070*/  UFLO.U32 UR6, UR6 ;  /* 0x00000006000672bd */ /* 0x000fe200080e0000 */
[----:B------:R-:W2:Y:S05]  /*5080*/  REDUX UR4, R2 ;  /* 0x00000000020473c4 */ /* 0x000eaa0000000000 */
[----:B-1----:R-:W-:-:S02]  /*5090*/  ISETP.EQ.U32.AND P0, PT, R0, UR6, PT ;  /* 0x0000000600007c0c */ /* 0x002fc4000bf02070 */
[----:B--2---:R-:W-:Y:S01]  /*50a0*/  MOV R0, UR4 ;  /* 0x0000000400007c02 */ /* 0x004fe20008000f00 */
[----:B------:R-:W-:-:S05]  /*50b0*/  UMOV UR4, 0xfffe0000 ;  /* 0xfffe000000047882 */ /* 0x000fca0000000000 */
[----:B------:R1:W-:Y:S05]  /*50c0*/  UTCATOMSWS.AND URZ, UR4 ;  /* 0x0000000400ff79e3 */ /* 0x0003ea0008000000 */
[----:B------:R1:W-:Y:S01]  /*50d0*/  @P0 ATOMS.AND RZ, [UR5], R0 ;  /* 0x00000000ffff098c */ /* 0x0003e2000a800005 */
[----:B------:R-:W-:Y:S05]  /*50e0*/  BRA `(.L_x_69) ;  /* 0x0000000000147947 */ /* 0x000fea0003800000 */
.L_x_68:
[----:B------:R-:W-:Y:S02]  /*50f0*/  MOV R2, 0x5110 ;  /* 0x0000511000027802 */ /* 0x000fe40000000f00 */
[----:B------:R-:W-:Y:S05]  /*5100*/  CALL.REL.NOINC `($__internal_0_$__cuda_sm10x_tcgen05_guardrail_trap_col_being_dealloced_not_returned_by_alloc) ;  /* 0x00000008001c7944 */ /* 0x000fea0003c00000 */
[----:B------:R-:W-:Y:S05]  /*5110*/  BRA `(.L_x_69) ;  /* 0x0000000000087947 */ /* 0x000fea0003800000 */
.L_x_67:
[----:B------:R-:W-:Y:S02]  /*5120*/  MOV R2, 0x5140 ;  /* 0x0000514000027802 */ /* 0x000fe40000000f00 */
[----:B------:R-:W-:Y:S05]  /*5130*/  CALL.REL.NOINC `($__internal_2_$__cuda_sm10x_tcgen05_guardrail_trap_unallocated_columns_being_dealloced) ;  /* 0x0000000800287944 */ /* 0x000fea0003c00000 */
.L_x_69:
[----:B------:R-:W-:Y:S01]  /*5140*/  NOP ;  /* 0x0000000000007918 */ /* 0x000fe20000000000 */
[----:B-1----:R-:W-:Y:S05]  /*5150*/  EXIT ;  /* 0x000000000000794d */ /* 0x002fea0003800000 */
.L_x_14:
[----:B------:R-:W-:-:S07]  /*5160*/  MOV R4, R5 ;  /* 0x0000000500047202 */ /* 0x000fce0000000f00 */
.L_x_70:
[----:B-1----:R1:W2:Y:S02]  /*5170*/  SYNCS.PHASECHK.TRANS64.TRYWAIT P0, [R2+URZ+0x31800], R5 ;  /* 0x03180005020075a7 */ /* 0x0022a400080011ff */
[----:B--2---:R-:W-:Y:S05]  /*5180*/  @!P0 NANOSLEEP.SYNCS 0x989680 ;  /* 0x009896800000895d */ /* 0x004fea0003900000 */
[----:B------:R-:W2:Y:S02]  /*5190*/  @!P0 SYNCS.PHASECHK.TRANS64 P0, [R2+URZ+0x31800], R5 ;  /* 0x03180005020085a7 */ /* 0x000ea400080010ff */
[----:B--2---:R-:W-:Y:S05]  /*51a0*/  @!P0 BRA `(.L_x_70) ;  /* 0xfffffffc00f08947 */ /* 0x004fea000383ffff */
[----:B------:R-:W-:Y:S05]  /*51b0*/  BRA `(.L_x_71) ;  /* 0xffffffb800207947 */ /* 0x000fea000383ffff */
.L_x_18:
[----:B------:R-:W-:Y:S02]  /*51c0*/  MOV R10, UR10 ;  /* 0x0000000a000a7c02 */ /* 0x000fe40008000f00 */
[----:B------:R-:W-:Y:S02]  /*51d0*/  MOV R11, UR10 ;  /* 0x0000000a000b7c02 */ /* 0x000fe40008000f00 */
[----:B------:R-:W-:-:S07]  /*51e0*/  MOV R0, UR9 ;  /* 0x0000000900007c02 */ /* 0x000fce0008000f00 */
.L_x_72:
[----:B-1----:R1:W2:Y:S02]  /*51f0*/  SYNCS.PHASECHK.TRANS64.TRYWAIT P0, [R0+URZ+0x31870], R11 ;  /* 0x0318700b000075a7 */ /* 0x0022a400080011ff */
[----:B--2---:R-:W-:Y:S05]  /*5200*/  @!P0 NANOSLEEP.SYNCS 0x989680 ;  /* 0x009896800000895d */ /* 0x004fea0003900000 */
[----:B------:R-:W2:Y:S02]  /*5210*/  @!P0 SYNCS.PHASECHK.TRANS64 P0, [R0+URZ+0x31870], R11 ;  /* 0x0318700b000085a7 */ /* 0x000ea400080010ff */
[----:B--2---:R-:W-:Y:S05]  /*5220*/  @!P0 BRA `(.L_x_72) ;  /* 0xfffffffc00f08947 */ /* 0x004fea000383ffff */
[----:B------:R-:W-:Y:S05]  /*5230*/  BRA `(.L_x_73) ;  /* 0xffffffbc00b07947 */ /* 0x000fea000383ffff */
.L_x_19:
[----:B------:R-:W-:Y:S02]  /*5240*/  MOV R2, UR13 ;  /* 0x0000000d00027c02 */ /* 0x000fe40008000f00 */
[----:B------:R-:W-:Y:S07]  /*5250*/  MOV R10, R11 ;  /* 0x0000000b000a7202 */ /* 0x000fee0000000f00 */
.L_x_74:
[----:B-1----:R1:W2:Y:S02]  /*5260*/  SYNCS.PHASECHK.TRANS64.TRYWAIT P0, [R2+URZ+0x31840], R11 ;  /* 0x0318400b020075a7 */ /* 0x0022a400080011ff */
[----:B--2---:R-:W-:Y:S05]  /*5270*/  @!P0 NANOSLEEP.SYNCS 0x989680 ;  /* 0x009896800000895d */ /* 0x004fea0003900000 */
[----:B------:R-:W2:Y:S02]  /*5280*/  @!P0 SYNCS.PHASECHK.TRANS64 P0, [R2+URZ+0x31840], R11 ;  /* 0x0318400b020085a7 */ /* 0x000ea400080010ff */
[----:B--2---:R-:W-:Y:S05]  /*5290*/  @!P0 BRA `(.L_x_74) ;  /* 0xfffffffc00f08947 */ /* 0x004fea000383ffff */
[----:B------:R-:W-:Y:S05]  /*52a0*/  BRA `(.L_x_75) ;  /* 0xffffffbc00bc7947 */ /* 0x000fea000383ffff */
.L_x_21:
[----:B------:R-:W-:Y:S02]  /*52b0*/  MOV R0, UR9 ;  /* 0x0000000900007c02 */ /* 0x000fe40008000f00 */
[----:B------:R-:W-:Y:S07]  /*52c0*/  MOV R12, R13 ;  /* 0x0000000d000c7202 */ /* 0x000fee0000000f00 */
.L_x_76:
[----:B-1----:R1:W2:Y:S02]  /*52d0*/  SYNCS.PHASECHK.TRANS64.TRYWAIT P0, [R0+URZ+0x31840], R13 ;  /* 0x0318400d000075a7 */ /* 0x0022a400080011ff */
[----:B--2---:R-:W-:Y:S05]  /*52e0*/  @!P0 NANOSLEEP.SYNCS 0x989680 ;  /* 0x009896800000895d */ /* 0x004fea0003900000 */
[----:B------:R-:W2:Y:S02]  /*52f0*/  @!P0 SYNCS.PHASECHK.TRANS64 P0, [R0+URZ+0x31840], R13 ;  /* 0x0318400d000085a7 */ /* 0x000ea400080010ff */
[----:B--2---:R-:W-:Y:S05]  /*5300*/  @!P0 BRA `(.L_x_76) ;  /* 0xfffffffc00f08947 */ /* 0x004fea000383ffff */
[----:B------:R-:W-:Y:S05]  /*5310*/  BRA `(.L_x_77) ;  /* 0xffffffc000947947 */ /* 0x000fea000383ffff */
.L_x_25:
[----:B------:R-:W-:Y:S01]  /*5320*/  HFMA2 R12, -RZ, RZ, -0.0 , 0 ;  /* 0x80000000ff0c7431 */ /* 0x000fe200000001ff */
[----:B-1----:R-:W-:-:S04]  /*5330*/  MOV R13, 0x80000000 ;  /* 0x80000000000d7802 */ /* 0x002fc80000000f00 */
[----:B------:R1:W2:Y:S03]  /*5340*/  SYNCS.PHASECHK.TRANS64.TRYWAIT P0, [R0+URZ+0x31820], R13 ;  /* 0x0318200d000075a7 */ /* 0x0002a600080011ff */
[----:B--2---:R-:W-:Y:S05]  /*5350*/  @!P0 NANOSLEEP.SYNCS 0x989680 ;  /* 0x009896800000895d */ /* 0x004fea0003900000 */
[----:B------:R-:W2:Y:S02]  /*5360*/  @!P0 SYNCS.PHASECHK.TRANS64 P0, [R0+URZ+0x31820], R13 ;  /* 0x0318200d000085a7 */ /* 0x000ea400080010ff */
[----:B--2---:R-:W-:Y:S05]  /*5370*/  @!P0 BRA `(.L_x_25) ;  /* 0xfffffffc00e88947 */ /* 0x004fea000383ffff */
[----:B------:R-:W-:Y:S05]  /*5380*/  BRA `(.L_x_78) ;  /* 0xffffffc800247947 */ /* 0x000fea000383ffff */
.L_x_26:
[----:B------:R-:W-:Y:S01]  /*5390*/  HFMA2 R12, -RZ, RZ, -0.0 , 0 ;  /* 0x80000000ff0c7431 */ /* 0x000fe200000001ff */
[----:B-1----:R-:W-:-:S04]  /*53a0*/  MOV R13, 0x80000000 ;  /* 0x80000000000d7802 */ /* 0x002fc80000000f00 */
[----:B------:R1:W2:Y:S03]  /*53b0*/  SYNCS.PHASECHK.TRANS64.TRYWAIT P0, [R0+URZ+0x31828], R13 ;  /* 0x0318280d000075a7 */ /* 0x0002a600080011ff */
[----:B--2---:R-:W-:Y:S05]  /*53c0*/  @!P0 NANOSLEEP.SYNCS 0x989680 ;  /* 0x009896800000895d */ /* 0x004fea0003900000 */
[----:B------:R-:W2:Y:S02]  /*53d0*/  @!P0 SYNCS.PHASECHK.TRANS64 P0, [R0+URZ+0x31828], R13 ;  /* 0x0318280d000085a7 */ /* 0x000ea400080010ff */
[----:B--2---:R-:W-:Y:S05]  /*53e0*/  @!P0 BRA `(.L_x_26) ;  /* 0xfffffffc00e88947 */ /* 0x004fea000383ffff */
[----:B------:R-:W-:Y:S05]  /*53f0*/  BRA `(.L_x_79) ;  /* 0xffffffc8009c7947 */ /* 0x000fea000383ffff */
.L_x_27:
[----:B------:R-:W-:Y:S01]  /*5400*/  HFMA2 R12, -RZ, RZ, -0.0 , 0 ;  /* 0x80000000ff0c7431 */ /* 0x000fe200000001ff */
[----:B-1----:R-:W-:-:S04]  /*5410*/  MOV R13, 0x80000000 ;  /* 0x80000000000d7802 */ /* 0x002fc80000000f00 */
[----:B------:R1:W2:Y:S03]  /*5420*/  SYNCS.PHASECHK.TRANS64.TRYWAIT P0, [R0+URZ+0x31830], R13 ;  /* 0x0318300d000075a7 */ /* 0x0002a600080011ff */
[----:B--2---:R-:W-:Y:S05]  /*5430*/  @!P0 NANOSLEEP.SYNCS 0x989680 ;  /* 0x009896800000895d */ /* 0x004fea0003900000 */
[----:B------:R-:W2:Y:S02]  /*5440*/  @!P0 SYNCS.PHASECHK.TRANS64 P0, [R0+URZ+0x31830], R13 ;  /* 0x0318300d000085a7 */ /* 0x000ea400080010ff */
[----:B--2---:R-:W-:Y:S05]  /*5450*/  @!P0 BRA `(.L_x_27) ;  /* 0xfffffffc00e88947 */ /* 0x004fea000383ffff */
[----:B------:R-:W-:Y:S05]  /*5460*/  BRA `(.L_x_80) ;  /* 0xffffffc800dc7947 */ /* 0x000fea000383ffff */
.L_x_28:
[----:B------:R-:W-:Y:S01]  /*5470*/  HFMA2 R26, -RZ, RZ, -0.0 , 0 ;  /* 0x80000000ff1a7431 */ /* 0x000fe200000001ff */
[----:B-1----:R-:W-:-:S04]  /*5480*/  MOV R27, 0x80000000 ;  /* 0x80000000001b7802 */ /* 0x002fc80000000f00 */
[----:B------:R1:W2:Y:S03]  /*5490*/  SYNCS.PHASECHK.TRANS64.TRYWAIT P0, [R0+URZ+0x31838], R27 ;  /* 0x0318381b000075a7 */ /* 0x0002a600080011ff */
[----:B--2---:R-:W-:Y:S05]  /*54a0*/  @!P0 NANOSLEEP.SYNCS 0x989680 ;  /* 0x009896800000895d */ /* 0x004fea0003900000 */
[----:B------:R-:W2:Y:S02]  /*54b0*/  @!P0 SYNCS.PHASECHK.TRANS64 P0, [R0+URZ+0x31838], R27 ;  /* 0x0318381b000085a7 */ /* 0x000ea400080010ff */
[----:B--2---:R-:W-:Y:S05]  /*54c0*/  @!P0 BRA `(.L_x_28) ;  /* 0xfffffffc00e88947 */ /* 0x004fea000383ffff */
[----:B------:R-:W-:Y:S05]  /*54d0*/  BRA `(.L_x_81) ;  /* 0xffffffcc00187947 */ /* 0x000fea000383ffff */
.L_x_29:
[----:B--2---:R2:W3:Y:S02]  /*54e0*/  SYNCS.PHASECHK.TRANS64.TRYWAIT P0, [R0+URZ+0x31820], RZ ;  /* 0x031820ff000075a7 */ /* 0x0044e400080011ff */
[----:B---3--:R-:W-:Y:S05]  /*54f0*/  @!P0 NANOSLEEP.SYNCS 0x989680 ;  /* 0x009896800000895d */ /* 0x008fea0003900000 */
[----:B------:R-:W3:Y:S02]  /*5500*/  @!P0 SYNCS.PHASECHK.TRANS64 P0, [R0+URZ+0x31820], RZ ;  /* 0x031820ff000085a7 */ /* 0x000ee400080010ff */
[----:B---3--:R-:W-:Y:S05]  /*5510*/  @!P0 BRA `(.L_x_29) ;  /* 0xfffffffc00f08947 */ /* 0x008fea000383ffff */
[----:B------:R-:W-:Y:S05]  /*5520*/  BRA `(.L_x_82) ;  /* 0xffffffcc00507947 */ /* 0x000fea000383ffff */
.L_x_30:
[----:B---3--:R3:W4:Y:S02]  /*5530*/  SYNCS.PHASECHK.TRANS64.TRYWAIT P0, [R0+URZ+0x31828], RZ ;  /* 0x031828ff000075a7 */ /* 0x00872400080011ff */
[----:B----4-:R-:W-:Y:S05]  /*5540*/  @!P0 NANOSLEEP.SYNCS 0x989680 ;  /* 0x009896800000895d */ /* 0x010fea0003900000 */
[----:B------:R-:W4:Y:S02]  /*5550*/  @!P0 SYNCS.PHASECHK.TRANS64 P0, [R0+URZ+0x31828], RZ ;  /* 0x031828ff000085a7 */ /* 0x000f2400080010ff */
[----:B----4-:R-:W-:Y:S05]  /*5560*/  @!P0 BRA `(.L_x_30) ;  /* 0xfffffffc00f08947 */ /* 0x010fea000383ffff */
[----:B------:R-:W-:Y:S05]  /*5570*/  BRA `(.L_x_83) ;  /* 0xffffffcc00c07947 */ /* 0x000fea000383ffff */
.L_x_31:
[----:B----4-:R4:W5:Y:S02]  /*5580*/  SYNCS.PHASECHK.TRANS64.TRYWAIT P0, [R0+URZ+0x31830], RZ ;  /* 0x031830ff000075a7 */ /* 0x01096400080011ff */
[----:B-----5:R-:W-:Y:S05]  /*5590*/  @!P0 NANOSLEEP.SYNCS 0x989680 ;  /* 0x009896800000895d */ /* 0x020fea0003900000 */
[----:B------:R-:W5:Y:S02]  /*55a0*/  @!P0 SYNCS.PHASECHK.TRANS64 P0, [R0+URZ+0x31830], RZ ;  /* 0x031830ff000085a7 */ /* 0x000f6400080010ff */
[----:B-----5:R-:W-:Y:S05]  /*55b0*/  @!P0 BRA `(.L_x_31) ;  /* 0xfffffffc00f08947 */ /* 0x020fea000383ffff */
[----:B------:R-:W-:Y:S05]  /*55c0*/  BRA `(.L_x_84) ;  /* 0xffffffcc00f87947 */ /* 0x000fea000383ffff */
.L_x_32:
[----:B-1----:R1:W5:Y:S02]  /*55d0*/  SYNCS.PHASECHK.TRANS64.TRYWAIT P0, [R0+URZ+0x31838], RZ ;  /* 0x031838ff000075a7 */ /* 0x00236400080011ff */
[----:B-----5:R-:W-:Y:S05]  /*55e0*/  @!P0 NANOSLEEP.SYNCS 0x989680 ;  /* 0x009896800000895d */ /* 0x020fea0003900000 */
[----:B------:R-:W5:Y:S02]  /*55f0*/  @!P0 SYNCS.PHASECHK.TRANS64 P0, [R0+URZ+0x31838], RZ ;  /* 0x031838ff000085a7 */ /* 0x000f6400080010ff */
[----:B-----5:R-:W-:Y:S05]  /*5600*/  @!P0 BRA `(.L_x_32) ;  /* 0xfffffffc00f08947 */ /* 0x020fea000383ffff */
[----:B------:R-:W-:Y:S05]  /*5610*/  BRA `(.L_x_85) ;  /* 0xffffffd000307947 */ /* 0x000fea000383ffff */
.L_x_33:
[----:B------:R-:W-:Y:S01]  /*5620*/  HFMA2 R26, -RZ, RZ, -0.0 , 0 ;  /* 0x80000000ff1a7431 */ /* 0x000fe200000001ff */
[----:B-1----:R-:W-:-:S04]  /*5630*/  MOV R27, 0x80000000 ;  /* 0x80000000001b7802 */ /* 0x002fc80000000f00 */
[----:B------:R1:W5:Y:S03]  /*5640*/  SYNCS.PHASECHK.TRANS64.TRYWAIT P0, [R0+URZ+0x31820], R27 ;  /* 0x0318201b000075a7 */ /* 0x00036600080011ff */
[----:B-----5:R-:W-:Y:S05]  /*5650*/  @!P0 NANOSLEEP.SYNCS 0x989680 ;  /* 0x009896800000895d */ /* 0x020fea0003900000 */
[----:B------:R-:W5:Y:S02]  /*5660*/  @!P0 SYNCS.PHASECHK.TRANS64 P0, [R0+URZ+0x31820], R27 ;  /* 0x0318201b000085a7 */ /* 0x000f6400080010ff */
[----:B-----5:R-:W-:Y:S05]  /*5670*/  @!P0 BRA `(.L_x_33) ;  /* 0xfffffffc00e88947 */ /* 0x020fea000383ffff */
[----:B------:R-:W-:Y:S05]  /*5680*/  BRA `(.L_x_86) ;  /* 0xffffffd000607947 */ /* 0x000fea000383ffff */
.L_x_34:
[----:B------:R-:W-:Y:S01]  /*5690*/  HFMA2 R26, -RZ, RZ, -0.0 , 0 ;  /* 0x80000000ff1a7431 */ /* 0x000fe200000001ff */
[----:B-1----:R-:W-:-:S04]  /*56a0*/  MOV R27, 0x80000000 ;  /* 0x80000000001b7802 */ /* 0x002fc80000000f00 */
[----:B------:R1:W5:Y:S03]  /*56b0*/  SYNCS.PHASECHK.TRANS64.TRYWAIT P0, [R0+URZ+0x31828], R27 ;  /* 0x0318281b000075a7 */ /* 0x00036600080011ff */
[----:B-----5:R-:W-:Y:S05]  /*56c0*/  @!P0 NANOSLEEP.SYNCS 0x989680 ;  /* 0x009896800000895d */ /* 0x020fea0003900000 */
[----:B------:R-:W5:Y:S02]  /*56d0*/  @!P0 SYNCS.PHASECHK.TRANS64 P0, [R0+URZ+0x31828], R27 ;  /* 0x0318281b000085a7 */ /* 0x000f6400080010ff */
[----:B-----5:R-:W-:Y:S05]  /*56e0*/  @!P0 BRA `(.L_x_34) ;  /* 0xfffffffc00e88947 */ /* 0x020fea000383ffff */
[----:B------:R-:W-:Y:S05]  /*56f0*/  BRA `(.L_x_87) ;  /* 0xffffffd000c87947 */ /* 0x000fea000383ffff */
.L_x_35:
[----:B------:R-:W-:Y:S01]  /*5700*/  HFMA2 R26, -RZ, RZ, -0.0 , 0 ;  /* 0x80000000ff1a7431 */ /* 0x000fe200000001ff */
[----:B-1----:R-:W-:-:S04]  /*5710*/  MOV R27, 0x80000000 ;  /* 0x80000000001b7802 */ /* 0x002fc80000000f00 */
[----:B------:R1:W5:Y:S03]  /*5720*/  SYNCS.PHASECHK.TRANS64.TRYWAIT P0, [R0+URZ+0x31830], R27 ;  /* 0x0318301b000075a7 */ /* 0x00036600080011ff */
[----:B-----5:R-:W-:Y:S05]  /*5730*/  @!P0 NANOSLEEP.SYNCS 0x989680 ;  /* 0x009896800000895d */ /* 0x020fea0003900000 */
[----:B------:R-:W5:Y:S02]  /*5740*/  @!P0 SYNCS.PHASECHK.TRANS64 P0, [R0+URZ+0x31830], R27 ;  /* 0x0318301b000085a7 */ /* 0x000f6400080010ff */
[----:B-----5:R-:W-:Y:S05]  /*5750*/  @!P0 BRA `(.L_x_35) ;  /* 0xfffffffc00e88947 */ /* 0x020fea000383ffff */
[----:B------:R-:W-:Y:S05]  /*5760*/  BRA `(.L_x_88) ;  /* 0xffffffd000f87947 */ /* 0x000fea000383ffff */
.L_x_36:
[----:B------:R-:W-:Y:S01]  /*5770*/  HFMA2 R26, -RZ, RZ, -0.0 , 0 ;  /* 0x80000000ff1a7431 */ /* 0x000fe200000001ff */
[----:B-1----:R-:W-:-:S04]  /*5780*/  MOV R27, 0x80000000 ;  /* 0x80000000001b7802 */ /* 0x002fc80000000f00 */
[----:B------:R1:W5:Y:S03]  /*5790*/  SYNCS.PHASECHK.TRANS64.TRYWAIT P0, [R0+URZ+0x31838], R27 ;  /* 0x0318381b000075a7 */ /* 0x00036600080011ff */
[----:B-----5:R-:W-:Y:S05]  /*57a0*/  @!P0 NANOSLEEP.SYNCS 0x989680 ;  /* 0x009896800000895d */ /* 0x020fea0003900000 */
[----:B------:R-:W5:Y:S02]  /*57b0*/  @!P0 SYNCS.PHASECHK.TRANS64 P0, [R0+URZ+0x31838], R27 ;  /* 0x0318381b000085a7 */ /* 0x000f6400080010ff */
[----:B-----5:R-:W-:Y:S05]  /*57c0*/  @!P0 BRA `(.L_x_36) ;  /* 0xfffffffc00e88947 */ /* 0x020fea000383ffff */
[----:B------:R-:W-:Y:S05]  /*57d0*/  BRA `(.L_x_89) ;  /* 0xffffffd400287947 */ /* 0x000fea000383ffff */
.L_x_37:
[----:B-1----:R1:W5:Y:S02]  /*57e0*/  SYNCS.PHASECHK.TRANS64.TRYWAIT P0, [R0+URZ+0x31820], RZ ;  /* 0x031820ff000075a7 */ /* 0x00236400080011ff */
[----:B-----5:R-:W-:Y:S05]  /*57f0*/  @!P0 NANOSLEEP.SYNCS 0x989680 ;  /* 0x009896800000895d */ /* 0x020fea0003900000 */
[----:B------:R-:W5:Y:S02]  /*5800*/  @!P0 SYNCS.PHASECHK.TRANS64 P0, [R0+URZ+0x31820], RZ ;  /* 0x031820ff000085a7 */ /* 0x000f6400080010ff */
[----:B-----5:R-:W-:Y:S05]  /*5810*/  @!P0 BRA `(.L_x_37) ;  /* 0xfffffffc00f08947 */ /* 0x020fea000383ffff */
[----:B------:R-:W-:Y:S05]  /*5820*/  BRA `(.L_x_90) ;  /* 0xffffffd400607947 */ /* 0x000fea000383ffff */
.L_x_38:
[----:B-1----:R1:W5:Y:S02]  /*5830*/  SYNCS.PHASECHK.TRANS64.TRYWAIT P0, [R0+URZ+0x31828], RZ ;  /* 0x031828ff000075a7 */ /* 0x00236400080011ff */
[----:B-----5:R-:W-:Y:S05]  /*5840*/  @!P0 NANOSLEEP.SYNCS 0x989680 ;  /* 0x009896800000895d */ /* 0x020fea0003900000 */
[----:B------:R-:W5:Y:S02]  /*5850*/  @!P0 SYNCS.PHASECHK.TRANS64 P0, [R0+URZ+0x31828], RZ ;  /* 0x031828ff000085a7 */ /* 0x000f6400080010ff */
[----:B-----5:R-:W-:Y:S05]  /*5860*/  @!P0 BRA `(.L_x_38) ;  /* 0xfffffffc00f08947 */ /* 0x020fea000383ffff */
[----:B------:R-:W-:Y:S05]  /*5870*/  BRA `(.L_x_91) ;  /* 0xffffffd400d07947 */ /* 0x000fea000383ffff */
.L_x_39:
[----:B-1----:R1:W5:Y:S02]  /*5880*/  SYNCS.PHASECHK.TRANS64.TRYWAIT P0, [R0+URZ+0x31830], RZ ;  /* 0x031830ff000075a7 */ /* 0x00236400080011ff */
[----:B-----5:R-:W-:Y:S05]  /*5890*/  @!P0 NANOSLEEP.SYNCS 0x989680 ;  /* 0x009896800000895d */ /* 0x020fea0003900000 */
[----:B------:R-:W5:Y:S02]  /*58a0*/  @!P0 SYNCS.PHASECHK.TRANS64 P0, [R0+URZ+0x31830], RZ ;  /* 0x031830ff000085a7 */ /* 0x000f6400080010ff */
[----:B-----5:R-:W-:Y:S05]  /*58b0*/  @!P0 BRA `(.L_x_39) ;  /* 0xfffffffc00f08947 */ /* 0x020fea000383ffff */
[----:B------:R-:W-:Y:S05]  /*58c0*/  BRA `(.L_x_92) ;  /* 0xffffffd800087947 */ /* 0x000fea000383ffff */
.L_x_40:
[----:B-1----:R1:W5:Y:S02]  /*58d0*/  SYNCS.PHASECHK.TRANS64.TRYWAIT P0, [R0+URZ+0x31838], RZ ;  /* 0x031838ff000075a7 */ /* 0x00236400080011ff */
[----:B-----5:R-:W-:Y:S05]  /*58e0*/  @!P0 NANOSLEEP.SYNCS 0x989680 ;  /* 0x009896800000895d */ /* 0x020fea0003900000 */
[----:B------:R-:W5:Y:S02]  /*58f0*/  @!P0 SYNCS.PHASECHK.TRANS64 P0, [R0+URZ+0x31838], RZ ;  /* 0x031838ff000085a7 */ /* 0x000f6400080010ff */
[----:B-----5:R-:W-:Y:S05]  /*5900*/  @!P0 BRA `(.L_x_40) ;  /* 0xfffffffc00f08947 */ /* 0x020fea000383ffff */
[----:B------:R-:W-:Y:S05]  /*5910*/  BRA `(.L_x_93) ;  /* 0xffffffd800407947 */ /* 0x000fea000383ffff */
.L_x_44:
[----:B------:R-:W-:-:S07]  /*5920*/  MOV R4, R5 ;  /* 0x0000000500047202 */ /* 0x000fce0000000f00 */
.L_x_94:
[----:B-1----:R1:W2:Y:S02]  /*5930*/  SYNCS.PHASECHK.TRANS64.TRYWAIT P2, [R2+URZ+0x31860], R5 ;  /* 0x03186005020075a7 */ /* 0x0022a400080411ff */
[----:B--2---:R-:W-:Y:S05]  /*5940*/  @!P2 NANOSLEEP.SYNCS 0x989680 ;  /* 0x009896800000a95d */ /* 0x004fea0003900000 */
[----:B------:R-:W2:Y:S02]  /*5950*/  @!P2 SYNCS.PHASECHK.TRANS64 P2, [R2+URZ+0x31860], R5 ;  /* 0x031860050200a5a7 */ /* 0x000ea400080410ff */
[----:B--2---:R-:W-:Y:S05]  /*5960*/  @!P2 BRA `(.L_x_94) ;  /* 0xfffffffc00f0a947 */ /* 0x004fea000383ffff */
[----:B------:R-:W-:Y:S05]  /*5970*/  BRA `(.L_x_95) ;  /* 0xffffffdc00487947 */ /* 0x000fea000383ffff */
        .weak           $__internal_0_$__cuda_sm10x_tcgen05_guardrail_trap_col_being_dealloced_not_returned_by_alloc
        .type           $__internal_0_$__cuda_sm10x_tcgen05_guardrail_trap_col_being_dealloced_not_returned_by_alloc,@function
        .size           $__internal_0_$__cuda_sm10x_tcgen05_guardrail_trap_col_being_dealloced_not_returned_by_alloc,($__internal_1_$__cuda_sm10x_tcgen05_guardrail_trap_phase_invalid_during_alloc - $__internal_0_$__cuda_sm10x_tcgen05_guardrail_trap_col_being_dealloced_not_returned_by_alloc)
$__internal_0_$__cuda_sm10x_tcgen05_guardrail_trap_col_being_dealloced_not_returned_by_alloc:
[----:B------:R-:W-:Y:S05]  /*5980*/  BPT.TRAP 0x1 ;  /* 0x000000040000795c */ /* 0x000fea0000300000 */
[----:B------:R-:W-:-:S04]  /*5990*/  HFMA2 R3, -RZ, RZ, 0, 0 ;  /* 0x00000000ff037431 */ /* 0x000fc800000001ff */
[----:B------:R-:W-:Y:S05]  /*59a0*/  RET.REL.NODEC R2 `(_ZN9deep_gemm24sm100_fp8_gemm_1d1d_implILN4cute4UMMA5MajorE0ELS3_0ELj0ELj7168ELj2048ELj128ELj224ELj128ELj1ELj128ELj128ELj64ELj4ELj128ELj128ELj1ELb0ELj150ELNS_8GemmTypeE0ELb0EN7cutlass10bfloat16_tENS_16EpilogueIdentityEEEvPijjj14CUtensorMap_stS9_S9_S9_S9_) ;  /* 0xffffffa402947950 */ /* 0x000fea0003c3ffff */
        .weak           $__internal_1_$__cuda_sm10x_tcgen05_guardrail_trap_phase_invalid_during_alloc
        .type           $__internal_1_$__cuda_sm10x_tcgen05_guardrail_trap_phase_invalid_during_alloc,@function
        .size           $__internal_1_$__cuda_sm10x_tcgen05_guardrail_trap_phase_invalid_during_alloc,($__internal_2_$__cuda_sm10x_tcgen05_guardrail_trap_unallocated_columns_being_dealloced - $__internal_1_$__cuda_sm10x_tcgen05_guardrail_trap_phase_invalid_during_alloc)
$__internal_1_$__cuda_sm10x_tcgen05_guardrail_trap_phase_invalid_during_alloc:
[----:B------:R-:W-:Y:S05]  /*59b0*/  BPT.TRAP 0x1 ;  /* 0x000000040000795c */ /* 0x000fea0000300000 */
[----:B------:R-:W-:-:S04]  /*59c0*/  MOV R5, 0x0 ;  /* 0x0000000000057802 */ /* 0x000fc80000000f00 */
[----:B------:R-:W-:Y:S05]  /*59d0*/  RET.REL.NODEC R4 `(_ZN9deep_gemm24sm100_fp8_gemm_1d1d_implILN4cute4UMMA5MajorE0ELS3_0ELj0ELj7168ELj2048ELj128ELj224ELj128ELj1ELj128ELj128ELj64ELj4ELj128ELj128ELj1ELb0ELj150ELNS_8GemmTypeE0ELb0EN7cutlass10bfloat16_tENS_16EpilogueIdentityEEEvPijjj14CUtensorMap_stS9_S9_S9_S9_) ;  /* 0xffffffa404887950 */ /* 0x000fea0003c3ffff */
        .weak           $__internal_2_$__cuda_sm10x_tcgen05_guardrail_trap_unallocated_columns_being_dealloced
        .type           $__internal_2_$__cuda_sm10x_tcgen05_guardrail_trap_unallocated_columns_being_dealloced,@function
        .size           $__internal_2_$__cuda_sm10x_tcgen05_guardrail_trap_unallocated_columns_being_dealloced,($__internal_3_$__cuda_sm20_div_u16 - $__internal_2_$__cuda_sm10x_tcgen05_guardrail_trap_unallocated_columns_being_dealloced)
$__internal_2_$__cuda_sm10x_tcgen05_guardrail_trap_unallocated_columns_being_dealloced:
[----:B------:R-:W-:Y:S05]  /*59e0*/  BPT.TRAP 0x1 ;  /* 0x000000040000795c */ /* 0x000fea0000300000 */
[----:B------:R-:W-:-:S04]  /*59f0*/  HFMA2 R3, -RZ, RZ, 0, 0 ;  /* 0x00000000ff037431 */ /* 0x000fc800000001ff */
[----:B------:R-:W-:Y:S05]  /*5a00*/  RET.REL.NODEC R2 `(_ZN9deep_gemm24sm100_fp8_gemm_1d1d_implILN4cute4UMMA5MajorE0ELS3_0ELj0ELj7168ELj2048ELj128ELj224ELj128ELj1ELj128ELj128ELj64ELj4ELj128ELj128ELj1ELb0ELj150ELNS_8GemmTypeE0ELb0EN7cutlass10bfloat16_tENS_16EpilogueIdentityEEEvPijjj14CUtensorMap_stS9_S9_S9_S9_) ;  /* 0xffffffa4027c7950 */ /* 0x000fea0003c3ffff */
        .weak           $__internal_3_$__cuda_sm20_div_u16
        .type           $__internal_3_$__cuda_sm20_div_u16,@function
        .size           $__internal_3_$__cuda_sm20_div_u16,(.L_x_100 - $__internal_3_$__cuda_sm20_div_u16)
$__internal_3_$__cuda_sm20_div_u16:
[----:B------:R-:W1:Y:S01]  /*5a10*/  I2F.U16 R10, R35 ;  /* 0x00000023000a7306 */ /* 0x000e620000101000 */
[----:B------:R-:W-:-:S07]  /*5a20*/  IMAD.MOV.U32 R7, RZ, RZ, 0x4b800000 ;  /* 0x4b800000ff077424 */ /* 0x000fce00078e00ff */
[----:B------:R-:W-:Y:S01]  /*5a30*/  I2F.U16.RZ R11, R38 ;  /* 0x00000026000b7306 */ /* 0x000fe2000010d000 */
[C---:B-1----:R-:W-:Y:S02]  /*5a40*/  FSETP.GEU.AND P1, PT, |R10|.reuse, 1.175494350822287508e-38, PT ;  /* 0x008000000a00780b */ /* 0x042fe40003f2e200 */
[----:B------:R-:W-:Y:S02]  /*5a50*/  FSETP.GT.AND P2, PT, |R10|, 8.50705917302346158658e+37, PT ;  /* 0x7e8000000a00780b */ /* 0x000fe40003f44200 */
[----:B------:R-:W-:Y:S02]  /*5a60*/  FSEL R7, R7, 1, !P1 ;  /* 0x3f80000007077808 */ /* 0x000fe40004800000 */
[----:B------:R-:W-:Y:S02]  /*5a70*/  ISETP.NE.U32.AND P1, PT, R35, RZ, PT ;  /* 0x000000ff2300720c */ /* 0x000fe40003f25070 */
[----:B------:R-:W-:-:S05]  /*5a80*/  FSEL R7, R7, 0.25, !P2 ;  /* 0x3e80000007077808 */ /* 0x000fca0005000000 */
[----:B------:R-:W-:-:S06]  /*5a90*/  FMUL R10, R10, R7 ;  /* 0x000000070a0a7220 */ /* 0x000fcc0000400000 */
[----:B------:R-:W1:Y:S02]  /*5aa0*/  MUFU.RCP R10, R10 ;  /* 0x0000000a000a7308 */ /* 0x000e640000001000 */
[----:B-1----:R-:W-:Y:S01]  /*5ab0*/  FMUL R12, R7, R10 ;  /* 0x0000000a070c7220 */ /* 0x002fe20000400000 */
[----:B------:R-:W-:-:S03]  /*5ac0*/  IMAD.MOV.U32 R7, RZ, RZ, 0x0 ;  /* 0x00000000ff077424 */ /* 0x000fc600078e00ff */
[----:B------:R-:W-:-:S04]  /*5ad0*/  VIADD R12, R12, 0x2 ;  /* 0x000000020c0c7836 */ /* 0x000fc80000000000 */
[----:B------:R-:W-:-:S04]  /*5ae0*/  FMUL.RZ R11, R11, R12 ;  /* 0x0000000c0b0b7220 */ /* 0x000fc8000040c000 */
[----:B------:R-:W1:Y:S02]  /*5af0*/  F2I.U32.TRUNC.NTZ R36, R11 ;  /* 0x0000000b00247305 */ /* 0x000e64000020f000 */
[----:B-1----:R-:W-:Y:S02]  /*5b00*/  LOP3.LUT R36, R36, 0xffff, RZ, 0xc0, !PT ;  /* 0x0000ffff24247812 */ /* 0x002fe400078ec0ff */
[----:B------:R-:W-:Y:S01]  /*5b10*/  @!P1 MOV R36, 0xffffffff ;  /* 0xffffffff00249802 */ /* 0x000fe20000000f00 */
[----:B------:R-:W-:Y:S06]  /*5b20*/  RET.REL.NODEC R6 `(_ZN9deep_gemm24sm100_fp8_gemm_1d1d_implILN4cute4UMMA5MajorE0ELS3_0ELj0ELj7168ELj2048ELj128ELj224ELj128ELj1ELj128ELj128ELj64ELj4ELj128ELj128ELj1ELb0ELj150ELNS_8GemmTypeE0ELb0EN7cutlass10bfloat16_tENS_16EpilogueIdentityEEEvPijjj14CUtensorMap_stS9_S9_S9_S9_) ;  /* 0xffffffa406347950 */ /* 0x000fec0003c3ffff */
.L_x_96:
[----:B------:R-:W-:-:S00]  /*5b30*/  BRA `(.L_x_96) ;  /* 0xfffffffc00fc7947 */ /* 0x000fc0000383ffff */
[----:B------:R-:W-:-:S00]  /*5b40*/  NOP ;  /* 0x0000000000007918 */ /* 0x000fc00000000000 */
        /* <DEDUP_REMOVED lines=11> */
.L_x_100:


//--------------------- .nv.shared._ZN9deep_gemm24sm100_fp8_gemm_1d1d_implILN4cute4UMMA5MajorE0ELS3_0ELj0ELj7168ELj2048ELj128ELj224ELj128ELj1ELj128ELj128ELj64ELj4ELj128ELj128ELj1ELb0ELj150ELNS_8GemmTypeE0ELb0EN7cutlass10bfloat16_tENS_16EpilogueIdentityEEEvPijjj14CUtensorMap_stS9_S9_S9_S9_ --------------------------
	.section	.nv.shared._ZN9deep_gemm24sm100_fp8_gemm_1d1d_implILN4cute4UMMA5MajorE0ELS3_0ELj0ELj7168ELj2048ELj128ELj224ELj128ELj1ELj128ELj128ELj64ELj4ELj128ELj128ELj1ELb0ELj150ELNS_8GemmTypeE0ELb0EN7cutlass10bfloat16_tENS_16EpilogueIdentityEEEvPijjj14CUtensorMap_stS9_S9_S9_S9_,"aw",@nobits
	.sectionflags	@""
	.align	1024
	.zero		1024


//--------------------- .nv.shared.reserved.0     --------------------------
	.section	.nv.shared.reserved.0,"aw",@nobits
	.align	8
	.weak		__nv_reservedSMEM_offset_0_alias
	.size		__nv_reservedSMEM_offset_0_alias, 0, 64
	.other		__nv_reservedSMEM_offset_0_alias,@"STO_CUDA_RESERVED_SHARED STV_DEFAULT"
__nv_reservedSMEM_offset_0_alias:
	.zero		0
.nv.shared.reserved.0:
	.zero		64
	.weak		__nv_reservedSMEM_allocation_phase
	.type		__nv_reservedSMEM_allocation_phase,@object
	.size		__nv_reservedSMEM_allocation_phase,(.L_0 - __nv_reservedSMEM_allocation_phase)
__nv_reservedSMEM_allocation_phase:
	.zero		1
.L_0:
	.zero		7
	.weak		__nv_reservedSMEM_devtool_atexit_pc
	.type		__nv_reservedSMEM_devtool_atexit_pc,@object
	.size		__nv_reservedSMEM_devtool_atexit_pc,(__nv_reservedSMEM_allocation_mask - __nv_reservedSMEM_devtool_atexit_pc)
__nv_reservedSMEM_devtool_atexit_pc:
	.zero		8
	.weak		__nv_reservedSMEM_allocation_mask
	.type		__nv_reservedSMEM_allocation_mask,@object
	.size		__nv_reservedSMEM_allocation_mask,(.L_2 - __nv_reservedSMEM_allocation_mask)
__nv_reservedSMEM_allocation_mask:
	.zero		4
.L_2:


//--------------------- .nv.global                --------------------------
	.section	.nv.global,"aw",@nobits
.nv.global:
	.type		_ZN47_INTERNAL_b8930f44_9_kernel_cu_1e8563e9_28984714cute1_E,@object
	.size		_ZN47_INTERNAL_b8930f44_9_kernel_cu_1e8563e9_28984714cute1_E,(_ZN47_INTERNAL_b8930f44_9_kernel_cu_1e8563e9_28984714cuda3std3__45__cpo6cbeginE - _ZN47_INTERNAL_b8930f44_9_kernel_cu_1e8563e9_28984714cute1_E)
_ZN47_INTERNAL_b8930f44_9_kernel_cu_1e8563e9_28984714cute1_E:
	.zero		1
	.type		_ZN47_INTERNAL_b8930f44_9_kernel_cu_1e8563e9_28984714cuda3std3__45__cpo6cbeginE,@object
	.size		_ZN47_INTERNAL_b8930f44_9_kernel_cu_1e8563e9_28984714cuda3std3__45__cpo6cbeginE,(_ZN47_INTERNAL_b8930f44_9_kernel_cu_1e8563e9_28984714cuda3std3__48in_placeE - _ZN47_INTERNAL_b8930f44_9_kernel_cu_1e8563e9_28984714cuda3std3__45__cpo6cbeginE)
_ZN47_INTERNAL_b8930f44_9_kernel_cu_1e8563e9_28984714cuda3std3__45__cpo6cbeginE:
	.zero		1
	.type		_ZN47_INTERNAL_b8930f44_9_kernel_cu_1e8563e9_28984714cuda3std3__48in_placeE,@object
	.size		_ZN47_INTERNAL_b8930f44_9_kernel_cu_1e8563e9_28984714cuda3std3__48in_placeE,(_ZN47_INTERNAL_b8930f44_9_kernel_cu_1e8563e9_28984714cuda3std6ranges3__45__cpo9iter_moveE - _ZN47_INTERNAL_b8930f44_9_kernel_cu_1e8563e9_28984714cuda3std3__48in_placeE)
_ZN47_INTERNAL_b8930f44_9_kernel_cu_1e8563e9_28984714cuda3std3__48in_placeE:
	.zero		1
	.type		_ZN47_INTERNAL_b8930f44_9_kernel_cu_1e8563e9_28984714cuda3std6ranges3__45__cpo9iter_moveE,@object
	.size		_ZN47_INTERNAL_b8930f44_9_kernel_cu_1e8563e9_28984714cuda3std6ranges3__45__cpo9iter_moveE,(_ZN47_INTERNAL_b8930f44_9_kernel_cu_1e8563e9_28984714cuda3std3__45__cpo5beginE - _ZN47_INTERNAL_b8930f44_9_kernel_cu_1e8563e9_28984714cuda3std6ranges3__45__cpo9iter_moveE)
_ZN47_INTERNAL_b8930f44_9_kernel_cu_1e8563e9_28984714cuda3std6ranges3__45__cpo9iter_moveE:
	.zero		1
	.type		_ZN47_INTERNAL_b8930f44_9_kernel_cu_1e8563e9_28984714cuda3std3__45__cpo5beginE,@object
	.size		_ZN47_INTERNAL_b8930f44_9_kernel_cu_1e8563e9_28984714cuda3std3__45__cpo5beginE,(_ZN47_INTERNAL_b8930f44_9_kernel_cu_1e8563e9_28984714cuda3std3__449_GLOBAL__N__b8930f44_9_kernel_cu_1e8563e9_28984716ignoreE - _ZN47_INTERNAL_b8930f44_9_kernel_cu_1e8563e9_28984714cuda3std3__45__cpo5beginE)
_ZN47_INTERNAL_b8930f44_9_kernel_cu_1e8563e9_28984714cuda3std3__45__cpo5beginE:
	.zero		1
	.type		_ZN47_INTERNAL_b8930f44_9_kernel_cu_1e8563e9_28984714cuda3std3__449_GLOBAL__N__b8930f44_9_kernel_cu_1e8563e9_28984716ignoreE,@object
	.size		_ZN47_INTERNAL_b8930f44_9_kernel_cu_1e8563e9_28984714cuda3std3__449_GLOBAL__N__b8930f44_9_kernel_cu_1e8563e9_28984716ignoreE,(_ZN47_INTERNAL_b8930f44_9_kernel_cu_1e8563e9_28984714cute7productE - _ZN47_INTERNAL_b8930f44_9_kernel_cu_1e8563e9_28984714cuda3std3__449_GLOBAL__N__b8930f44_9_kernel_cu_1e8563e9_28984716ignoreE)
_ZN47_INTERNAL_b8930f44_9_kernel_cu_1e8563e9_28984714cuda3std3__449_GLOBAL__N__b8930f44_9_kernel_cu_1e8563e9_28984716ignoreE:
	.zero		1
	.type		_ZN47_INTERNAL_b8930f44_9_kernel_cu_1e8563e9_28984714cute7productE,@object
	.size		_ZN47_INTERNAL_b8930f44_9_kernel_cu_1e8563e9_28984714cute7productE,(_ZN47_INTERNAL_b8930f44_9_kernel_cu_1e8563e9_28984714cuda3std3__45__cpo3endE - _ZN47_INTERNAL_b8930f44_9_kernel_cu_1e8563e9_28984714cute7productE)
_ZN47_INTERNAL_b8930f44_9_kernel_cu_1e8563e9_28984714cute7productE:
	.zero		1
	.type		_ZN47_INTERNAL_b8930f44_9_kernel_cu_1e8563e9_28984714cuda3std3__45__cpo3endE,@object
	.size		_ZN47_INTERNAL_b8930f44_9_kernel_cu_1e8563e9_28984714cuda3std3__45__cpo3endE,(_ZN47_INTERNAL_b8930f44_9_kernel_cu_1e8563e9_28984714cuda3std3__419piecewise_constructE - _ZN47_INTERNAL_b8930f44_9_kernel_cu_1e8563e9_28984714cuda3std3__45__cpo3endE)
_ZN47_INTERNAL_b8930f44_9_kernel_cu_1e8563e9_28984714cuda3std3__45__cpo3endE:
	.zero		1
	.type		_ZN47_INTERNAL_b8930f44_9_kernel_cu_1e8563e9_28984714cuda3std3__419piecewise_constructE,@object
	.size		_ZN47_INTERNAL_b8930f44_9_kernel_cu_1e8563e9_28984714cuda3std3__419piecewise_constructE,(_ZN47_INTERNAL_b8930f44_9_kernel_cu_1e8563e9_28984714cuda3std3__45__cpo4cendE - _ZN47_INTERNAL_b8930f44_9_kernel_cu_1e8563e9_28984714cuda3std3__419piecewise_constructE)
_ZN47_INTERNAL_b8930f44_9_kernel_cu_1e8563e9_28984714cuda3std3__419piecewise_constructE:
	.zero		1
	.type		_ZN47_INTERNAL_b8930f44_9_kernel_cu_1e8563e9_28984714cuda3std3__45__cpo4cendE,@object
	.size		_ZN47_INTERNAL_b8930f44_9_kernel_cu_1e8563e9_28984714cuda3std3__45__cpo4cendE,(_ZN47_INTERNAL_b8930f44_9_kernel_cu_1e8563e9_28984714cuda3std6ranges3__45__cpo4swapE - _ZN47_INTERNAL_b8930f44_9_kernel_cu_1e8563e9_28984714cuda3std3__45__cpo4cendE)
_ZN47_INTERNAL_b8930f44_9_kernel_cu_1e8563e9_28984714cuda3std3__45__cpo4cendE:
	.zero		1
	.type		_ZN47_INTERNAL_b8930f44_9_kernel_cu_1e8563e9_28984714cuda3std6ranges3__45__cpo4swapE,@object
	.size		_ZN47_INTERNAL_b8930f44_9_kernel_cu_1e8563e9_28984714cuda3std6ranges3__45__cpo4swapE,(.L_10 - _ZN47_INTERNAL_b8930f44_9_kernel_cu_1e8563e9_28984714cuda3std6ranges3__45__cpo4swapE)
_ZN47_INTERNAL_b8930f44_9_kernel_cu_1e8563e9_28984714cuda3std6ranges3__45__cpo4swapE:
	.zero		1
.L_10:


//--------------------- .nv.constant0._ZN9deep_gemm24sm100_fp8_gemm_1d1d_implILN4cute4UMMA5MajorE0ELS3_0ELj0ELj7168ELj2048ELj128ELj224ELj128ELj1ELj128ELj128ELj64ELj4ELj128ELj128ELj1ELb0ELj150ELNS_8GemmTypeE0ELb0EN7cutlass10bfloat16_tENS_16EpilogueIdentityEEEvPijjj14CUtensorMap_stS9_S9_S9_S9_ --------------------------
	.section	.nv.constant0._ZN9deep_gemm24sm100_fp8_gemm_1d1d_implILN4cute4UMMA5MajorE0ELS3_0ELj0ELj7168ELj2048ELj128ELj224ELj128ELj1ELj128ELj128ELj64ELj4ELj128ELj128ELj1ELb0ELj150ELNS_8GemmTypeE0ELb0EN7cutlass10bfloat16_tENS_16EpilogueIdentityEEEvPijjj14CUtensorMap_stS9_S9_S9_S9_,"a",@progbits
	.sectionflags	@""
	.align	4
.nv.constant0._ZN9deep_gemm24sm100_fp8_gemm_1d1d_implILN4cute4UMMA5MajorE0ELS3_0ELj0ELj7168ELj2048ELj128ELj224ELj128ELj1ELj128ELj128ELj64ELj4ELj128ELj128ELj1ELb0ELj150ELNS_8GemmTypeE0ELb0EN7cutlass10bfloat16_tENS_16EpilogueIdentityEEEvPijjj14CUtensorMap_stS9_S9_S9_S9_:
	.zero		1600


//--------------------- SYMBOLS --------------------------

	.type		.nv.reservedSmem.offset0,@object
	.size		.nv.reservedSmem.offset0,0x4
	.type		.nv.reservedSmem.cap,@object
	.size		.nv.reservedSmem.cap,0x4
